	.target	sm_90a

	.elftype	@"ET_EXEC"


//--------------------- .note.nv.tkinfo           --------------------------
	.section	.note.nv.tkinfo,"",@"SHT_NOTE"
	.sectionflags	@"SHF_NOTE_NV_TKINFO"
	.tkinfo
        /*0018*/ 	.word	0x00000002
        /*0030*/ 	.string	""
        /*0030*/ 	.string	"ptxas"
        /*0030*/ 	.string	"Cuda compilation tools, release 13.0, V13.0.88"
        /*0030*/ 	.string	"Build cuda_13.0.r13.0/compiler.36424714_0"
        /*0030*/ 	.string	"-arch sm_90a -m 64 "



//--------------------- .note.nv.cuinfo           --------------------------
	.section	.note.nv.cuinfo,"",@"SHT_NOTE"
	.sectionflags	@"SHF_NOTE_NV_CUINFO"
        /*0018*/ 	.short	0x0002
        /*001a*/ 	.short	0x005a
        /*001c*/ 	.short	0x0082
	.zero		2


//--------------------- .nv.info                  --------------------------
	.section	.nv.info,"",@"SHT_CUDA_INFO"
	.align	4


	//----- nvinfo : EIATTR_REGCOUNT
	.align		4
        /*0000*/ 	.byte	0x04, 0x2f
        /*0002*/ 	.short	(.L_15 - .L_14)
	.align		4
.L_14:
        /*0004*/ 	.word	index@(_ZN7cutlass13device_kernelINS_4gemm6kernel13GemmUniversalIN4cute5tupleIJiiiiEEENS1_10collective13CollectiveMmaINS1_34MainloopSm90TmaGmmaWarpSpecializedILi7ENS5_IJNS4_1CILi4EEENSA_ILi1EEESC_EEENS1_35KernelTmaWarpSpecializedCooperativeEEENS5_IJNSA_ILi256EEESG_NSA_ILi32EEEEEENS_10bfloat16_tENS5_IJlSC_lEEESJ_SK_NS4_8TiledMMAINS4_8MMA_AtomIJNS4_4SM904GMMA28MMA_64x256x16_F32BF16BF16_SSILNSO_5MajorE0ELSQ_0ELNSO_7ScaleInE1ELSR_1EEEEEENS4_6LayoutINS5_IJNSA_ILi2EEESC_SC_EEENS5_IJSC_NSA_ILi0EEESX_EEEEENS5_IJNS4_10UnderscoreES10_S10_EEEEENS4_13SM90_TMA_LOADENS4_14ComposedLayoutINS4_7SwizzleILi2ELi4ELi3EEENS4_18smem_ptr_flag_bitsILi16EEENSU_INS5_IJNSA_ILi8EEESH_EEENS5_IJSH_SC_EEEEEEEvNS4_8identityENS4_23SM90_TMA_LOAD_MULTICASTES1D_vS1E_EENS_8epilogue10collective6detail29Sm90TmaWarpSpecializedAdapterINS1I_15DefaultEpilogueISJ_SK_SK_NS1H_6thread17LinearCombinationISJ_Li1EffLNS1M_9ScaleType4KindE0ELNS_15FloatRoundStyleE2ESJ_EENS1_15EpilogueDefaultEEEEEvvEEEEvNT_6ParamsE)
        /*0008*/ 	.word	0x000000a8


	//----- nvinfo : EIATTR_FRAME_SIZE
	.align		4
.L_15:
        /*000c*/ 	.byte	0x04, 0x11
        /*000e*/ 	.short	(.L_17 - .L_16)
	.align		4
.L_16:
        /*0010*/ 	.word	index@(_ZN7cutlass13device_kernelINS_4gemm6kernel13GemmUniversalIN4cute5tupleIJiiiiEEENS1_10collective13CollectiveMmaINS1_34MainloopSm90TmaGmmaWarpSpecializedILi7ENS5_IJNS4_1CILi4EEENSA_ILi1EEESC_EEENS1_35KernelTmaWarpSpecializedCooperativeEEENS5_IJNSA_ILi256EEESG_NSA_ILi32EEEEEENS_10bfloat16_tENS5_IJlSC_lEEESJ_SK_NS4_8TiledMMAINS4_8MMA_AtomIJNS4_4SM904GMMA28MMA_64x256x16_F32BF16BF16_SSILNSO_5MajorE0ELSQ_0ELNSO_7ScaleInE1ELSR_1EEEEEENS4_6LayoutINS5_IJNSA_ILi2EEESC_SC_EEENS5_IJSC_NSA_ILi0EEESX_EEEEENS5_IJNS4_10UnderscoreES10_S10_EEEEENS4_13SM90_TMA_LOADENS4_14ComposedLayoutINS4_7SwizzleILi2ELi4ELi3EEENS4_18smem_ptr_flag_bitsILi16EEENSU_INS5_IJNSA_ILi8EEESH_EEENS5_IJSH_SC_EEEEEEEvNS4_8identityENS4_23SM90_TMA_LOAD_MULTICASTES1D_vS1E_EENS_8epilogue10collective6detail29Sm90TmaWarpSpecializedAdapterINS1I_15DefaultEpilogueISJ_SK_SK_NS1H_6thread17LinearCombinationISJ_Li1EffLNS1M_9ScaleType4KindE0ELNS_15FloatRoundStyleE2ESJ_EENS1_15EpilogueDefaultEEEEEvvEEEEvNT_6ParamsE)
        /*0014*/ 	.word	0x000004c0


	//----- nvinfo : EIATTR_MIN_STACK_SIZE
	.align		4
.L_17:
        /*0018*/ 	.byte	0x04, 0x12
        /*001a*/ 	.short	(.L_19 - .L_18)
	.align		4
.L_18:
        /*001c*/ 	.word	index@(_ZN7cutlass13device_kernelINS_4gemm6kernel13GemmUniversalIN4cute5tupleIJiiiiEEENS1_10collective13CollectiveMmaINS1_34MainloopSm90TmaGmmaWarpSpecializedILi7ENS5_IJNS4_1CILi4EEENSA_ILi1EEESC_EEENS1_35KernelTmaWarpSpecializedCooperativeEEENS5_IJNSA_ILi256EEESG_NSA_ILi32EEEEEENS_10bfloat16_tENS5_IJlSC_lEEESJ_SK_NS4_8TiledMMAINS4_8MMA_AtomIJNS4_4SM904GMMA28MMA_64x256x16_F32BF16BF16_SSILNSO_5MajorE0ELSQ_0ELNSO_7ScaleInE1ELSR_1EEEEEENS4_6LayoutINS5_IJNSA_ILi2EEESC_SC_EEENS5_IJSC_NSA_ILi0EEESX_EEEEENS5_IJNS4_10UnderscoreES10_S10_EEEEENS4_13SM90_TMA_LOADENS4_14ComposedLayoutINS4_7SwizzleILi2ELi4ELi3EEENS4_18smem_ptr_flag_bitsILi16EEENSU_INS5_IJNSA_ILi8EEESH_EEENS5_IJSH_SC_EEEEEEEvNS4_8identityENS4_23SM90_TMA_LOAD_MULTICASTES1D_vS1E_EENS_8epilogue10collective6detail29Sm90TmaWarpSpecializedAdapterINS1I_15DefaultEpilogueISJ_SK_SK_NS1H_6thread17LinearCombinationISJ_Li1EffLNS1M_9ScaleType4KindE0ELNS_15FloatRoundStyleE2ESJ_EENS1_15EpilogueDefaultEEEEEvvEEEEvNT_6ParamsE)
        /*0020*/ 	.word	0x000004c0
.L_19:


//--------------------- .nv.compat                --------------------------
	.section	.nv.compat,"",@"SHT_CUDA_COMPAT_INFO"
	.align	4
        /*0000*/ 	.byte	0x02, 0x09, 0x01, 0x00, 0x02, 0x02, 0x04, 0x00, 0x02, 0x05, 0x05, 0x00, 0x03, 0x07, 0x01, 0x01
        /*0010*/ 	.byte	0x02, 0x03, 0x01, 0x00, 0x02, 0x06, 0x01, 0x00, 0x04, 0x0b, 0x08, 0x00, 0x00, 0x00, 0x00, 0x00
        /*0020*/ 	.byte	0x00, 0x00, 0x00, 0x00


//--------------------- .nv.info._ZN7cutlass13device_kernelINS_4gemm6kernel13GemmUniversalIN4cute5tupleIJiiiiEEENS1_10collective13CollectiveMmaINS1_34MainloopSm90TmaGmmaWarpSpecializedILi7ENS5_IJNS4_1CILi4EEENSA_ILi1EEESC_EEENS1_35KernelTmaWarpSpecializedCooperativeEEENS5_IJNSA_ILi256EEESG_NSA_ILi32EEEEEENS_10bfloat16_tENS5_IJlSC_lEEESJ_SK_NS4_8TiledMMAINS4_8MMA_AtomIJNS4_4SM904GMMA28MMA_64x256x16_F32BF16BF16_SSILNSO_5MajorE0ELSQ_0ELNSO_7ScaleInE1ELSR_1EEEEEENS4_6LayoutINS5_IJNSA_ILi2EEESC_SC_EEENS5_IJSC_NSA_ILi0EEESX_EEEEENS5_IJNS4_10UnderscoreES10_S10_EEEEENS4_13SM90_TMA_LOADENS4_14ComposedLayoutINS4_7SwizzleILi2ELi4ELi3EEENS4_18smem_ptr_flag_bitsILi16EEENSU_INS5_IJNSA_ILi8EEESH_EEENS5_IJSH_SC_EEEEEEEvNS4_8identityENS4_23SM90_TMA_LOAD_MULTICASTES1D_vS1E_EENS_8epilogue10collective6detail29Sm90TmaWarpSpecializedAdapterINS1I_15DefaultEpilogueISJ_SK_SK_NS1H_6thread17LinearCombinationISJ_Li1EffLNS1M_9ScaleType4KindE0ELNS_15FloatRoundStyleE2ESJ_EENS1_15EpilogueDefaultEEEEEvvEEEEvNT_6ParamsE --------------------------
	.section	.nv.info._ZN7cutlass13device_kernelINS_4gemm6kernel13GemmUniversalIN4cute5tupleIJiiiiEEENS1_10collective13CollectiveMmaINS1_34MainloopSm90TmaGmmaWarpSpecializedILi7ENS5_IJNS4_1CILi4EEENSA_ILi1EEESC_EEENS1_35KernelTmaWarpSpecializedCooperativeEEENS5_IJNSA_ILi256EEESG_NSA_ILi32EEEEEENS_10bfloat16_tENS5_IJlSC_lEEESJ_SK_NS4_8TiledMMAINS4_8MMA_AtomIJNS4_4SM904GMMA28MMA_64x256x16_F32BF16BF16_SSILNSO_5MajorE0ELSQ_0ELNSO_7ScaleInE1ELSR_1EEEEEENS4_6LayoutINS5_IJNSA_ILi2EEESC_SC_EEENS5_IJSC_NSA_ILi0EEESX_EEEEENS5_IJNS4_10UnderscoreES10_S10_EEEEENS4_13SM90_TMA_LOADENS4_14ComposedLayoutINS4_7SwizzleILi2ELi4ELi3EEENS4_18smem_ptr_flag_bitsILi16EEENSU_INS5_IJNSA_ILi8EEESH_EEENS5_IJSH_SC_EEEEEEEvNS4_8identityENS4_23SM90_TMA_LOAD_MULTICASTES1D_vS1E_EENS_8epilogue10collective6detail29Sm90TmaWarpSpecializedAdapterINS1I_15DefaultEpilogueISJ_SK_SK_NS1H_6thread17LinearCombinationISJ_Li1EffLNS1M_9ScaleType4KindE0ELNS_15FloatRoundStyleE2ESJ_EENS1_15EpilogueDefaultEEEEEvvEEEEvNT_6ParamsE,"",@"SHT_CUDA_INFO"
	.sectionflags	@""
	.align	4


	//----- nvinfo : EIATTR_CUDA_API_VERSION
	.align		4
        /*0000*/ 	.byte	0x04, 0x37
        /*0002*/ 	.short	(.L_21 - .L_20)
.L_20:
        /*0004*/ 	.word	0x00000082


	//----- nvinfo : EIATTR_KPARAM_INFO
	.align		4
.L_21:
        /*0008*/ 	.byte	0x04, 0x17
        /*000a*/ 	.short	(.L_23 - .L_22)
.L_22:
        /*000c*/ 	.word	0x00000000
        /*0010*/ 	.short	0x0000
        /*0012*/ 	.short	0x0070
        /*0014*/ 	.byte	0x00, 0xf0, 0x01, 0x10


	//----- nvinfo : EIATTR_SPARSE_MMA_MASK
	.align		4
.L_23:
        /*0018*/ 	.byte	0x03, 0x50
        /*001a*/ 	.short	0x0000


	//----- nvinfo : EIATTR_MAXREG_COUNT
	.align		4
        /*001c*/ 	.byte	0x03, 0x1b
        /*001e*/ 	.short	0x00a8


	//----- nvinfo : EIATTR_NUM_BARRIERS
	.align		4
        /*0020*/ 	.byte	0x02, 0x4c
        /*0022*/ 	.byte	0x01
	.zero		1


	//----- nvinfo : EIATTR_EXTERNS
	.align		4
        /*0024*/ 	.byte	0x04, 0x0f
        /*0026*/ 	.short	(.L_25 - .L_24)


	//   ....[0]....
	.align		4
.L_24:
        /*0028*/ 	.word	index@(__assertfail)


	//----- nvinfo : EIATTR_ANNOTATIONS
	.align		4
.L_25:
        /*002c*/ 	.byte	0x04, 0x55
        /*002e*/ 	.short	(.L_27 - .L_26)


	//   ....[0]....
.L_26:
        /*0030*/ 	.word	0x00000001
        /*0034*/ 	.byte	0x70, 0x0a, 0x00, 0x00, 0x01, 0x00, 0x00, 0x00, 0x90, 0x0a, 0x00, 0x00, 0x01, 0x00, 0x00, 0x00
        /* <DEDUP_REMOVED lines=380> */
        /*1804*/ 	.byte	0x50, 0x70, 0x01, 0x00


	//----- nvinfo : EIATTR_MERCURY_ISA_VERSION
	.align		4
.L_27:
        /*1808*/ 	.byte	0x03, 0x5f
        /*180a*/ 	.short	0x0101


	//----- nvinfo : EIATTR_INT_WARP_WIDE_INSTR_OFFSETS
	.align		4
        /*180c*/ 	.byte	0x04, 0x31
        /*180e*/ 	.short	(.L_29 - .L_28)


	//   ....[0]....
.L_28:
        /*1810*/ 	.word	0x00000600


	//   ....[1]....
        /*1814*/ 	.word	0x00000610


	//   ....[2]....
        /*1818*/ 	.word	0x00000770


	//----- nvinfo : EIATTR_COOP_GROUP_MASK_REGIDS
	.align		4
.L_29:
        /*181c*/ 	.byte	0x04, 0x29
        /*181e*/ 	.short	(.L_31 - .L_30)


	//   ....[0]....
.L_30:
        /*1820*/ 	.word	0xffffffff


	//   ....[1]....
        /*1824*/ 	.word	0xffffffff


	//   ....[2]....
        /*1828*/ 	.word	0xffffffff


	//   ....[3]....
        /*182c*/ 	.word	0xffffffff


	//   ....[4]....
        /*1830*/ 	.word	0xffffffff


	//   ....[5]....
        /*1834*/ 	.word	0xffffffff


	//----- nvinfo : EIATTR_COOP_GROUP_INSTR_OFFSETS
	.align		4
.L_31:
        /*1838*/ 	.byte	0x04, 0x28
        /*183a*/ 	.short	(.L_33 - .L_32)


	//   ....[0]....
.L_32:
        /*183c*/ 	.word	0x00000070


	//   ....[1]....
        /*1840*/ 	.word	0x00000080


	//   ....[2]....
        /*1844*/ 	.word	0x000001a0


	//   ....[3]....
        /*1848*/ 	.word	0x00000430


	//   ....[4]....
        /*184c*/ 	.word	0x000008c0


	//   ....[5]....
        /*1850*/ 	.word	0x00001490


	//----- nvinfo : EIATTR_REG_RECONFIG
	.align		4
.L_33:
        /*1854*/ 	.byte	0x01, 0x54
	.zero		2


	//----- nvinfo : EIATTR_SYSCALL_OFFSETS
	.align		4
        /*1858*/ 	.byte	0x04, 0x46
        /*185a*/ 	.short	(.L_35 - .L_34)


	//   ....[0]....
.L_34:
        /*185c*/ 	.word	0x00001640


	//----- nvinfo : EIATTR_MBARRIER_INSTR_OFFSETS
	.align		4
.L_35:
        /*1860*/ 	.byte	0x04, 0x39
        /*1862*/ 	.short	(.L_37 - .L_36)


	//   ....[0]....
.L_36:
        /*1864*/ 	.word	0x00000320
        /*1868*/ 	.word	0x000000ff
        /*186c*/ 	.word	0x00000000
        /*1870*/ 	.short	0x0100
        /*1872*/ 	.byte	0x08
	.zero		1


	//   ....[1]....
        /*1874*/ 	.word	0x00000330
        /*1878*/ 	.word	0x000000ff
        /*187c*/ 	.word	0x00000038
        /*1880*/ 	.short	0x0100
        /*1882*/ 	.byte	0x08
	.zero		1


	//   ....[2]....
        /*1884*/ 	.word	0x00000340
        /*1888*/ 	.word	0x000000ff
        /*188c*/ 	.word	0x00000008
        /*1890*/ 	.short	0x0100
        /*1892*/ 	.byte	0x08
	.zero		1


	//   ....[3]....
        /*1894*/ 	.word	0x00000350
        /*1898*/ 	.word	0x000000ff
        /*189c*/ 	.word	0x00000040
        /*18a0*/ 	.short	0x0100
        /*18a2*/ 	.byte	0x08
	.zero		1


	//   ....[4]....
        /*18a4*/ 	.word	0x00000360
        /*18a8*/ 	.word	0x000000ff
        /*18ac*/ 	.word	0x00000010
        /*18b0*/ 	.short	0x0100
        /*18b2*/ 	.byte	0x08
	.zero		1


	//   ....[5]....
        /*18b4*/ 	.word	0x00000370
        /*18b8*/ 	.word	0x000000ff
        /*18bc*/ 	.word	0x00000048
        /*18c0*/ 	.short	0x0100
        /*18c2*/ 	.byte	0x08
	.zero		1


	//   ....[6]....
        /*18c4*/ 	.word	0x00000380
        /*18c8*/ 	.word	0x000000ff
        /*18cc*/ 	.word	0x00000018
        /*18d0*/ 	.short	0x0100
        /*18d2*/ 	.byte	0x08
	.zero		1


	//   ....[7]....
        /*18d4*/ 	.word	0x00000390
        /*18d8*/ 	.word	0x000000ff
        /*18dc*/ 	.word	0x00000050
        /*18e0*/ 	.short	0x0100
        /*18e2*/ 	.byte	0x08
	.zero		1


	//   ....[8]....
        /*18e4*/ 	.word	0x000003a0
        /*18e8*/ 	.word	0x000000ff
        /*18ec*/ 	.word	0x00000020
        /*18f0*/ 	.short	0x0100
        /*18f2*/ 	.byte	0x08
	.zero		1


	//   ....[9]....
        /*18f4*/ 	.word	0x000003b0
        /*18f8*/ 	.word	0x000000ff
        /*18fc*/ 	.word	0x00000058
        /*1900*/ 	.short	0x0100
        /*1902*/ 	.byte	0x08
	.zero		1


	//   ....[10]....
        /*1904*/ 	.word	0x000003c0
        /*1908*/ 	.word	0x000000ff
        /*190c*/ 	.word	0x00000028
        /*1910*/ 	.short	0x0100
        /*1912*/ 	.byte	0x08
	.zero		1


	//   ....[11]....
        /*1914*/ 	.word	0x000003d0
        /*1918*/ 	.word	0x000000ff
        /*191c*/ 	.word	0x00000060
        /*1920*/ 	.short	0x0100
        /*1922*/ 	.byte	0x08
	.zero		1


	//   ....[12]....
        /*1924*/ 	.word	0x000003e0
        /*1928*/ 	.word	0x000000ff
        /*192c*/ 	.word	0x00000030
        /*1930*/ 	.short	0x0100
        /*1932*/ 	.byte	0x08
	.zero		1


	//   ....[13]....
        /*1934*/ 	.word	0x000003f0
        /*1938*/ 	.word	0x000000ff
        /*193c*/ 	.word	0x00000068
        /*1940*/ 	.short	0x0100
        /*1942*/ 	.byte	0x08
	.zero		1


	//   ....[14]....
        /*1944*/ 	.word	0x000007d0
        /*1948*/ 	.word	0x000000ff
        /*194c*/ 	.word	0x00000080
        /*1950*/ 	.short	0x0100
        /*1952*/ 	.byte	0x06
	.zero		1


	//   ....[15]....
        /*1954*/ 	.word	0x00000830
        /*1958*/ 	.word	0x000000ff
        /*195c*/ 	.word	0x00000088
        /*1960*/ 	.short	0x0100
        /*1962*/ 	.byte	0x06
	.zero		1


	//   ....[16]....
        /*1964*/ 	.word	0x00001720
        /*1968*/ 	.word	0x00000004
        /*196c*/ 	.word	0x00000000
        /*1970*/ 	.short	0x010a
        /*1972*/ 	.byte	0x3f
	.zero		1


	//   ....[17]....
        /*1974*/ 	.word	0x00001760
        /*1978*/ 	.word	0x00000004
        /*197c*/ 	.word	0x00000000
        /*1980*/ 	.short	0x010a
        /*1982*/ 	.byte	0x3f
	.zero		1


	//   ....[18]....
        /*1984*/ 	.word	0x00002cf0
        /*1988*/ 	.word	0x00000005
        /*198c*/ 	.word	0x00000000
        /*1990*/ 	.short	0x010a
        /*1992*/ 	.byte	0x3f
	.zero		1


	//   ....[19]....
        /*1994*/ 	.word	0x00002d30
        /*1998*/ 	.word	0x00000005
        /*199c*/ 	.word	0x00000000
        /*19a0*/ 	.short	0x010a
        /*19a2*/ 	.byte	0x3f
	.zero		1


	//   ....[20]....
        /*19a4*/ 	.word	0x00004d50
        /*19a8*/ 	.word	0x00000005
        /*19ac*/ 	.word	0x00000000
        /*19b0*/ 	.short	0x0101
        /*19b2*/ 	.byte	0x3f
	.zero		1


	//   ....[21]....
        /*19b4*/ 	.word	0x00004f80
        /*19b8*/ 	.word	0x00000000
        /*19bc*/ 	.word	0x00000000
        /*19c0*/ 	.short	0x0101
        /*19c2*/ 	.byte	0x3f
	.zero		1


	//   ....[22]....
        /*19c4*/ 	.word	0x00016ba0
        /*19c8*/ 	.word	0x00000005
        /*19cc*/ 	.word	0x00000038
        /*19d0*/ 	.short	0x010a
        /*19d2*/ 	.byte	0x3f
	.zero		1


	//   ....[23]....
        /*19d4*/ 	.word	0x00016f60
        /*19d8*/ 	.word	0x00000003
        /*19dc*/ 	.word	0x00000088
        /*19e0*/ 	.short	0x0101
        /*19e2*/ 	.byte	0x3f
	.zero		1


	//   ....[24]....
        /*19e4*/ 	.word	0x00017750
        /*19e8*/ 	.word	0x00000005
        /*19ec*/ 	.word	0x00000000
        /*19f0*/ 	.short	0x010a
        /*19f2*/ 	.byte	0x3f
	.zero		1


	//   ....[25]....
        /*19f4*/ 	.word	0x000177e0
        /*19f8*/ 	.word	0x00000007
        /*19fc*/ 	.word	0x00000000
        /*1a00*/ 	.short	0x010a
        /*1a02*/ 	.byte	0x3f
	.zero		1


	//   ....[26]....
        /*1a04*/ 	.word	0x00017870
        /*1a08*/ 	.word	0x00000007
        /*1a0c*/ 	.word	0x00000000
        /*1a10*/ 	.short	0x010a
        /*1a12*/ 	.byte	0x3f
	.zero		1


	//   ....[27]....
        /*1a14*/ 	.word	0x00017900
        /*1a18*/ 	.word	0x00000007
        /*1a1c*/ 	.word	0x00000000
        /*1a20*/ 	.short	0x010a
        /*1a22*/ 	.byte	0x3f
	.zero		1


	//   ....[28]....
        /*1a24*/ 	.word	0x00017990
        /*1a28*/ 	.word	0x00000007
        /*1a2c*/ 	.word	0x00000000
        /*1a30*/ 	.short	0x010a
        /*1a32*/ 	.byte	0x3f
	.zero		1


	//   ....[29]....
        /*1a34*/ 	.word	0x00017a20
        /*1a38*/ 	.word	0x00000007
        /*1a3c*/ 	.word	0x00000000
        /*1a40*/ 	.short	0x010a
        /*1a42*/ 	.byte	0x3f
	.zero		1


	//   ....[30]....
        /*1a44*/ 	.word	0x00017ab0
        /*1a48*/ 	.word	0x00000003
        /*1a4c*/ 	.word	0x00000000
        /*1a50*/ 	.short	0x010a
        /*1a52*/ 	.byte	0x3f
	.zero		1


	//   ....[31]....
        /*1a54*/ 	.word	0x00017b10
        /*1a58*/ 	.word	0x00000004
        /*1a5c*/ 	.word	0x00000000
        /*1a60*/ 	.short	0x010a
        /*1a62*/ 	.byte	0x3f
	.zero		1


	//   ....[32]....
        /*1a64*/ 	.word	0x00017b60
        /*1a68*/ 	.word	0x00000005
        /*1a6c*/ 	.word	0x00000000
        /*1a70*/ 	.short	0x010a
        /*1a72*/ 	.byte	0x3f
	.zero		1


	//   ....[33]....
        /*1a74*/ 	.word	0x00017c30
        /*1a78*/ 	.word	0x00000005
        /*1a7c*/ 	.word	0x00000038
        /*1a80*/ 	.short	0x010a
        /*1a82*/ 	.byte	0x3f
	.zero		1


	//   ....[34]....
        /*1a84*/ 	.word	0x00017d00
        /*1a88*/ 	.word	0x00000005
        /*1a8c*/ 	.word	0x00000000
        /*1a90*/ 	.short	0x010a
        /*1a92*/ 	.byte	0x3f
	.zero		1


	//   ....[35]....
        /*1a94*/ 	.word	0x00017d50
        /*1a98*/ 	.word	0x00000007
        /*1a9c*/ 	.word	0x00000000
        /*1aa0*/ 	.short	0x010a
        /*1aa2*/ 	.byte	0x3f
	.zero		1


	//   ....[36]....
        /*1aa4*/ 	.word	0x00017da0
        /*1aa8*/ 	.word	0x00000007
        /*1aac*/ 	.word	0x00000000
        /*1ab0*/ 	.short	0x010a
        /*1ab2*/ 	.byte	0x3f
	.zero		1


	//   ....[37]....
        /*1ab4*/ 	.word	0x00017df0
        /*1ab8*/ 	.word	0x00000007
        /*1abc*/ 	.word	0x00000000
        /*1ac0*/ 	.short	0x010a
        /*1ac2*/ 	.byte	0x3f
	.zero		1


	//   ....[38]....
        /*1ac4*/ 	.word	0x00017e40
        /*1ac8*/ 	.word	0x00000007
        /*1acc*/ 	.word	0x00000000
        /*1ad0*/ 	.short	0x010a
        /*1ad2*/ 	.byte	0x3f
	.zero		1


	//   ....[39]....
        /*1ad4*/ 	.word	0x00017e90
        /*1ad8*/ 	.word	0x00000007
        /*1adc*/ 	.word	0x00000000
        /*1ae0*/ 	.short	0x010a
        /*1ae2*/ 	.byte	0x3f
	.zero		1


	//----- nvinfo : EIATTR_NUM_MBARRIERS
	.align		4
.L_37:
        /*1ae4*/ 	.byte	0x03, 0x38
        /*1ae6*/ 	.short	0x0010


	//----- nvinfo : EIATTR_EXIT_INSTR_OFFSETS
	.align		4
        /*1ae8*/ 	.byte	0x04, 0x1c
        /*1aea*/ 	.short	(.L_39 - .L_38)


	//   ....[0]....
.L_38:
        /*1aec*/ 	.word	0x00000b20


	//   ....[1]....
        /*1af0*/ 	.word	0x000013b0


	//   ....[2]....
        /*1af4*/ 	.word	0x000161f0


	//   ....[3]....
        /*1af8*/ 	.word	0x00016810


	//   ....[4]....
        /*1afc*/ 	.word	0x00017b00


	//----- nvinfo : EIATTR_MAX_THREADS
	.align		4
.L_39:
        /*1b00*/ 	.byte	0x04, 0x05
        /*1b02*/ 	.short	(.L_41 - .L_40)
.L_40:
        /*1b04*/ 	.word	0x00000180
        /*1b08*/ 	.word	0x00000001
        /*1b0c*/ 	.word	0x00000001


	//----- nvinfo : EIATTR_CRS_STACK_SIZE
	.align		4
.L_41:
        /*1b10*/ 	.byte	0x04, 0x1e
        /*1b12*/ 	.short	(.L_43 - .L_42)
.L_42:
        /*1b14*/ 	.word	0x00000000


	//----- nvinfo : EIATTR_CBANK_PARAM_SIZE
	.align		4
.L_43:
        /*1b18*/ 	.byte	0x03, 0x19
        /*1b1a*/ 	.short	0x0470


	//----- nvinfo : EIATTR_PARAM_CBANK
	.align		4
        /*1b1c*/ 	.byte	0x04, 0x0a
        /*1b1e*/ 	.short	(.L_45 - .L_44)
	.align		4
.L_44:
        /*1b20*/ 	.word	index@(.nv.constant0._ZN7cutlass13device_kernelINS_4gemm6kernel13GemmUniversalIN4cute5tupleIJiiiiEEENS1_10collective13CollectiveMmaINS1_34MainloopSm90TmaGmmaWarpSpecializedILi7ENS5_IJNS4_1CILi4EEENSA_ILi1EEESC_EEENS1_35KernelTmaWarpSpecializedCooperativeEEENS5_IJNSA_ILi256EEESG_NSA_ILi32EEEEEENS_10bfloat16_tENS5_IJlSC_lEEESJ_SK_NS4_8TiledMMAINS4_8MMA_AtomIJNS4_4SM904GMMA28MMA_64x256x16_F32BF16BF16_SSILNSO_5MajorE0ELSQ_0ELNSO_7ScaleInE1ELSR_1EEEEEENS4_6LayoutINS5_IJNSA_ILi2EEESC_SC_EEENS5_IJSC_NSA_ILi0EEESX_EEEEENS5_IJNS4_10UnderscoreES10_S10_EEEEENS4_13SM90_TMA_LOADENS4_14ComposedLayoutINS4_7SwizzleILi2ELi4ELi3EEENS4_18smem_ptr_flag_bitsILi16EEENSU_INS5_IJNSA_ILi8EEESH_EEENS5_IJSH_SC_EEEEEEEvNS4_8identityENS4_23SM90_TMA_LOAD_MULTICASTES1D_vS1E_EENS_8epilogue10collective6detail29Sm90TmaWarpSpecializedAdapterINS1I_15DefaultEpilogueISJ_SK_SK_NS1H_6thread17LinearCombinationISJ_Li1EffLNS1M_9ScaleType4KindE0ELNS_15FloatRoundStyleE2ESJ_EENS1_15EpilogueDefaultEEEEEvvEEEEvNT_6ParamsE)
        /*1b24*/ 	.short	0x0210
        /*1b26*/ 	.short	0x0470


	//----- nvinfo : EIATTR_SW_WAR
	.align		4
.L_45:
        /*1b28*/ 	.byte	0x04, 0x36
        /*1b2a*/ 	.short	(.L_47 - .L_46)
.L_46:
        /*1b2c*/ 	.word	0x00000008
.L_47:


//--------------------- .nv.callgraph             --------------------------
	.section	.nv.callgraph,"",@"SHT_CUDA_CALLGRAPH"
	.align	4
	.sectionentsize	8
	.align		4
        /*0000*/ 	.word	0x00000000
	.align		4
        /*0004*/ 	.word	0xffffffff
	.align		4
        /*0008*/ 	.word	index@(_ZN7cutlass13device_kernelINS_4gemm6kernel13GemmUniversalIN4cute5tupleIJiiiiEEENS1_10collective13CollectiveMmaINS1_34MainloopSm90TmaGmmaWarpSpecializedILi7ENS5_IJNS4_1CILi4EEENSA_ILi1EEESC_EEENS1_35KernelTmaWarpSpecializedCooperativeEEENS5_IJNSA_ILi256EEESG_NSA_ILi32EEEEEENS_10bfloat16_tENS5_IJlSC_lEEESJ_SK_NS4_8TiledMMAINS4_8MMA_AtomIJNS4_4SM904GMMA28MMA_64x256x16_F32BF16BF16_SSILNSO_5MajorE0ELSQ_0ELNSO_7ScaleInE1ELSR_1EEEEEENS4_6LayoutINS5_IJNSA_ILi2EEESC_SC_EEENS5_IJSC_NSA_ILi0EEESX_EEEEENS5_IJNS4_10UnderscoreES10_S10_EEEEENS4_13SM90_TMA_LOADENS4_14ComposedLayoutINS4_7SwizzleILi2ELi4ELi3EEENS4_18smem_ptr_flag_bitsILi16EEENSU_INS5_IJNSA_ILi8EEESH_EEENS5_IJSH_SC_EEEEEEEvNS4_8identityENS4_23SM90_TMA_LOAD_MULTICASTES1D_vS1E_EENS_8epilogue10collective6detail29Sm90TmaWarpSpecializedAdapterINS1I_15DefaultEpilogueISJ_SK_SK_NS1H_6thread17LinearCombinationISJ_Li1EffLNS1M_9ScaleType4KindE0ELNS_15FloatRoundStyleE2ESJ_EENS1_15EpilogueDefaultEEEEEvvEEEEvNT_6ParamsE)
	.align		4
        /*000c*/ 	.word	index@(__assertfail)
	.align		4
        /*0010*/ 	.word	0x00000000
	.align		4
        /*0014*/ 	.word	0xfffffffe
	.align		4
        /*0018*/ 	.word	0x00000000
	.align		4
        /*001c*/ 	.word	0xfffffffd
	.align		4
        /*0020*/ 	.word	0x00000000
	.align		4
        /*0024*/ 	.word	0xfffffffc


//--------------------- .nv.constant4             --------------------------
	.section	.nv.constant4,"a",@progbits
	.align	8
	.align		8
.nv.constant4:
        /*0000*/ 	.dword	__assertfail
	.align		8
        /*0008*/ 	.dword	__unnamed_1
	.align		8
        /*0010*/ 	.dword	_ZN40_INTERNAL_ad07a13e_4_k_cu_87676b0c_294524cuda3std3__45__cpo5beginE
	.align		8
        /*0018*/ 	.dword	_ZN40_INTERNAL_ad07a13e_4_k_cu_87676b0c_294524cuda3std3__45__cpo3endE
	.align		8
        /*0020*/ 	.dword	_ZN40_INTERNAL_ad07a13e_4_k_cu_87676b0c_294524cuda3std3__45__cpo6cbeginE
	.align		8
        /*0028*/ 	.dword	_ZN40_INTERNAL_ad07a13e_4_k_cu_87676b0c_294524cuda3std3__45__cpo4cendE
	.align		8
        /*0030*/ 	.dword	_ZN40_INTERNAL_ad07a13e_4_k_cu_87676b0c_294524cuda3std3__442_GLOBAL__N__ad07a13e_4_k_cu_87676b0c_294526ignoreE
	.align		8
        /*0038*/ 	.dword	_ZN40_INTERNAL_ad07a13e_4_k_cu_87676b0c_294524cuda3std3__419piecewise_constructE
	.align		8
        /*0040*/ 	.dword	_ZN40_INTERNAL_ad07a13e_4_k_cu_87676b0c_294524cuda3std3__48in_placeE
	.align		8
        /*0048*/ 	.dword	_ZN40_INTERNAL_ad07a13e_4_k_cu_87676b0c_294524cuda3std6ranges3__45__cpo4swapE
	.align		8
        /*0050*/ 	.dword	_ZN40_INTERNAL_ad07a13e_4_k_cu_87676b0c_294524cuda3std6ranges3__45__cpo9iter_moveE
	.align		8
        /*0058*/ 	.dword	_ZN40_INTERNAL_ad07a13e_4_k_cu_87676b0c_294524cute7productE
	.align		8
        /*0060*/ 	.dword	_ZN40_INTERNAL_ad07a13e_4_k_cu_87676b0c_294524cute1_E
	.align		8
        /*0068*/ 	.dword	$str$22
	.align		8
        /*0070*/ 	.dword	$str$23


//--------------------- .text._ZN7cutlass13device_kernelINS_4gemm6kernel13GemmUniversalIN4cute5tupleIJiiiiEEENS1_10collective13CollectiveMmaINS1_34MainloopSm90TmaGmmaWarpSpecializedILi7ENS5_IJNS4_1CILi4EEENSA_ILi1EEESC_EEENS1_35KernelTmaWarpSpecializedCooperativeEEENS5_IJNSA_ILi256EEESG_NSA_ILi32EEEEEENS_10bfloat16_tENS5_IJlSC_lEEESJ_SK_NS4_8TiledMMAINS4_8MMA_AtomIJNS4_4SM904GMMA28MMA_64x256x16_F32BF16BF16_SSILNSO_5MajorE0ELSQ_0ELNSO_7ScaleInE1ELSR_1EEEEEENS4_6LayoutINS5_IJNSA_ILi2EEESC_SC_EEENS5_IJSC_NSA_ILi0EEESX_EEEEENS5_IJNS4_10UnderscoreES10_S10_EEEEENS4_13SM90_TMA_LOADENS4_14ComposedLayoutINS4_7SwizzleILi2ELi4ELi3EEENS4_18smem_ptr_flag_bitsILi16EEENSU_INS5_IJNSA_ILi8EEESH_EEENS5_IJSH_SC_EEEEEEEvNS4_8identityENS4_23SM90_TMA_LOAD_MULTICASTES1D_vS1E_EENS_8epilogue10collective6detail29Sm90TmaWarpSpecializedAdapterINS1I_15DefaultEpilogueISJ_SK_SK_NS1H_6thread17LinearCombinationISJ_Li1EffLNS1M_9ScaleType4KindE0ELNS_15FloatRoundStyleE2ESJ_EENS1_15EpilogueDefaultEEEEEvvEEEEvNT_6ParamsE --------------------------
	.section	.text._ZN7cutlass13device_kernelINS_4gemm6kernel13GemmUniversalIN4cute5tupleIJiiiiEEENS1_10collective13CollectiveMmaINS1_34MainloopSm90TmaGmmaWarpSpecializedILi7ENS5_IJNS4_1CILi4EEENSA_ILi1EEESC_EEENS1_35KernelTmaWarpSpecializedCooperativeEEENS5_IJNSA_ILi256EEESG_NSA_ILi32EEEEEENS_10bfloat16_tENS5_IJlSC_lEEESJ_SK_NS4_8TiledMMAINS4_8MMA_AtomIJNS4_4SM904GMMA28MMA_64x256x16_F32BF16BF16_SSILNSO_5MajorE0ELSQ_0ELNSO_7ScaleInE1ELSR_1EEEEEENS4_6LayoutINS5_IJNSA_ILi2EEESC_SC_EEENS5_IJSC_NSA_ILi0EEESX_EEEEENS5_IJNS4_10UnderscoreES10_S10_EEEEENS4_13SM90_TMA_LOADENS4_14ComposedLayoutINS4_7SwizzleILi2ELi4ELi3EEENS4_18smem_ptr_flag_bitsILi16EEENSU_INS5_IJNSA_ILi8EEESH_EEENS5_IJSH_SC_EEEEEEEvNS4_8identityENS4_23SM90_TMA_LOAD_MULTICASTES1D_vS1E_EENS_8epilogue10collective6detail29Sm90TmaWarpSpecializedAdapterINS1I_15DefaultEpilogueISJ_SK_SK_NS1H_6thread17LinearCombinationISJ_Li1EffLNS1M_9ScaleType4KindE0ELNS_15FloatRoundStyleE2ESJ_EENS1_15EpilogueDefaultEEEEEvvEEEEvNT_6ParamsE,"ax",@progbits
	.align	128
.text._ZN7cutlass13device_kernelINS_4gemm6kernel13GemmUniversalIN4cute5tupleIJiiiiEEENS1_10collective13CollectiveMmaINS1_34MainloopSm90TmaGmmaWarpSpecializedILi7ENS5_IJNS4_1CILi4EEENSA_ILi1EEESC_EEENS1_35KernelTmaWarpSpecializedCooperativeEEENS5_IJNSA_ILi256EEESG_NSA_ILi32EEEEEENS_10bfloat16_tENS5_IJlSC_lEEESJ_SK_NS4_8TiledMMAINS4_8MMA_AtomIJNS4_4SM904GMMA28MMA_64x256x16_F32BF16BF16_SSILNSO_5MajorE0ELSQ_0ELNSO_7ScaleInE1ELSR_1EEEEEENS4_6LayoutINS5_IJNSA_ILi2EEESC_SC_EEENS5_IJSC_NSA_ILi0EEESX_EEEEENS5_IJNS4_10UnderscoreES10_S10_EEEEENS4_13SM90_TMA_LOADENS4_14ComposedLayoutINS4_7SwizzleILi2ELi4ELi3EEENS4_18smem_ptr_flag_bitsILi16EEENSU_INS5_IJNSA_ILi8EEESH_EEENS5_IJSH_SC_EEEEEEEvNS4_8identityENS4_23SM90_TMA_LOAD_MULTICASTES1D_vS1E_EENS_8epilogue10collective6detail29Sm90TmaWarpSpecializedAdapterINS1I_15DefaultEpilogueISJ_SK_SK_NS1H_6thread17LinearCombinationISJ_Li1EffLNS1M_9ScaleType4KindE0ELNS_15FloatRoundStyleE2ESJ_EENS1_15EpilogueDefaultEEEEEvvEEEEvNT_6ParamsE:
        .type           _ZN7cutlass13device_kernelINS_4gemm6kernel13GemmUniversalIN4cute5tupleIJiiiiEEENS1_10collective13CollectiveMmaINS1_34MainloopSm90TmaGmmaWarpSpecializedILi7ENS5_IJNS4_1CILi4EEENSA_ILi1EEESC_EEENS1_35KernelTmaWarpSpecializedCooperativeEEENS5_IJNSA_ILi256EEESG_NSA_ILi32EEEEEENS_10bfloat16_tENS5_IJlSC_lEEESJ_SK_NS4_8TiledMMAINS4_8MMA_AtomIJNS4_4SM904GMMA28MMA_64x256x16_F32BF16BF16_SSILNSO_5MajorE0ELSQ_0ELNSO_7ScaleInE1ELSR_1EEEEEENS4_6LayoutINS5_IJNSA_ILi2EEESC_SC_EEENS5_IJSC_NSA_ILi0EEESX_EEEEENS5_IJNS4_10UnderscoreES10_S10_EEEEENS4_13SM90_TMA_LOADENS4_14ComposedLayoutINS4_7SwizzleILi2ELi4ELi3EEENS4_18smem_ptr_flag_bitsILi16EEENSU_INS5_IJNSA_ILi8EEESH_EEENS5_IJSH_SC_EEEEEEEvNS4_8identityENS4_23SM90_TMA_LOAD_MULTICASTES1D_vS1E_EENS_8epilogue10collective6detail29Sm90TmaWarpSpecializedAdapterINS1I_15DefaultEpilogueISJ_SK_SK_NS1H_6thread17LinearCombinationISJ_Li1EffLNS1M_9ScaleType4KindE0ELNS_15FloatRoundStyleE2ESJ_EENS1_15EpilogueDefaultEEEEEvvEEEEvNT_6ParamsE,@function
        .size           _ZN7cutlass13device_kernelINS_4gemm6kernel13GemmUniversalIN4cute5tupleIJiiiiEEENS1_10collective13CollectiveMmaINS1_34MainloopSm90TmaGmmaWarpSpecializedILi7ENS5_IJNS4_1CILi4EEENSA_ILi1EEESC_EEENS1_35KernelTmaWarpSpecializedCooperativeEEENS5_IJNSA_ILi256EEESG_NSA_ILi32EEEEEENS_10bfloat16_tENS5_IJlSC_lEEESJ_SK_NS4_8TiledMMAINS4_8MMA_AtomIJNS4_4SM904GMMA28MMA_64x256x16_F32BF16BF16_SSILNSO_5MajorE0ELSQ_0ELNSO_7ScaleInE1ELSR_1EEEEEENS4_6LayoutINS5_IJNSA_ILi2EEESC_SC_EEENS5_IJSC_NSA_ILi0EEESX_EEEEENS5_IJNS4_10UnderscoreES10_S10_EEEEENS4_13SM90_TMA_LOADENS4_14ComposedLayoutINS4_7SwizzleILi2ELi4ELi3EEENS4_18smem_ptr_flag_bitsILi16EEENSU_INS5_IJNSA_ILi8EEESH_EEENS5_IJSH_SC_EEEEEEEvNS4_8identityENS4_23SM90_TMA_LOAD_MULTICASTES1D_vS1E_EENS_8epilogue10collective6detail29Sm90TmaWarpSpecializedAdapterINS1I_15DefaultEpilogueISJ_SK_SK_NS1H_6thread17LinearCombinationISJ_Li1EffLNS1M_9ScaleType4KindE0ELNS_15FloatRoundStyleE2ESJ_EENS1_15EpilogueDefaultEEEEEvvEEEEvNT_6ParamsE,(.L_x_587 - _ZN7cutlass13device_kernelINS_4gemm6kernel13GemmUniversalIN4cute5tupleIJiiiiEEENS1_10collective13CollectiveMmaINS1_34MainloopSm90TmaGmmaWarpSpecializedILi7ENS5_IJNS4_1CILi4EEENSA_ILi1EEESC_EEENS1_35KernelTmaWarpSpecializedCooperativeEEENS5_IJNSA_ILi256EEESG_NSA_ILi32EEEEEENS_10bfloat16_tENS5_IJlSC_lEEESJ_SK_NS4_8TiledMMAINS4_8MMA_AtomIJNS4_4SM904GMMA28MMA_64x256x16_F32BF16BF16_SSILNSO_5MajorE0ELSQ_0ELNSO_7ScaleInE1ELSR_1EEEEEENS4_6LayoutINS5_IJNSA_ILi2EEESC_SC_EEENS5_IJSC_NSA_ILi0EEESX_EEEEENS5_IJNS4_10UnderscoreES10_S10_EEEEENS4_13SM90_TMA_LOADENS4_14ComposedLayoutINS4_7SwizzleILi2ELi4ELi3EEENS4_18smem_ptr_flag_bitsILi16EEENSU_INS5_IJNSA_ILi8EEESH_EEENS5_IJSH_SC_EEEEEEEvNS4_8identityENS4_23SM90_TMA_LOAD_MULTICASTES1D_vS1E_EENS_8epilogue10collective6detail29Sm90TmaWarpSpecializedAdapterINS1I_15DefaultEpilogueISJ_SK_SK_NS1H_6thread17LinearCombinationISJ_Li1EffLNS1M_9ScaleType4KindE0ELNS_15FloatRoundStyleE2ESJ_EENS1_15EpilogueDefaultEEEEEvvEEEEvNT_6ParamsE)
        .other          _ZN7cutlass13device_kernelINS_4gemm6kernel13GemmUniversalIN4cute5tupleIJiiiiEEENS1_10collective13CollectiveMmaINS1_34MainloopSm90TmaGmmaWarpSpecializedILi7ENS5_IJNS4_1CILi4EEENSA_ILi1EEESC_EEENS1_35KernelTmaWarpSpecializedCooperativeEEENS5_IJNSA_ILi256EEESG_NSA_ILi32EEEEEENS_10bfloat16_tENS5_IJlSC_lEEESJ_SK_NS4_8TiledMMAINS4_8MMA_AtomIJNS4_4SM904GMMA28MMA_64x256x16_F32BF16BF16_SSILNSO_5MajorE0ELSQ_0ELNSO_7ScaleInE1ELSR_1EEEEEENS4_6LayoutINS5_IJNSA_ILi2EEESC_SC_EEENS5_IJSC_NSA_ILi0EEESX_EEEEENS5_IJNS4_10UnderscoreES10_S10_EEEEENS4_13SM90_TMA_LOADENS4_14ComposedLayoutINS4_7SwizzleILi2ELi4ELi3EEENS4_18smem_ptr_flag_bitsILi16EEENSU_INS5_IJNSA_ILi8EEESH_EEENS5_IJSH_SC_EEEEEEEvNS4_8identityENS4_23SM90_TMA_LOAD_MULTICASTES1D_vS1E_EENS_8epilogue10collective6detail29Sm90TmaWarpSpecializedAdapterINS1I_15DefaultEpilogueISJ_SK_SK_NS1H_6thread17LinearCombinationISJ_Li1EffLNS1M_9ScaleType4KindE0ELNS_15FloatRoundStyleE2ESJ_EENS1_15EpilogueDefaultEEEEEvvEEEEvNT_6ParamsE,@"STO_CUDA_ENTRY STV_DEFAULT"
_ZN7cutlass13device_kernelINS_4gemm6kernel13GemmUniversalIN4cute5tupleIJiiiiEEENS1_10collective13CollectiveMmaINS1_34MainloopSm90TmaGmmaWarpSpecializedILi7ENS5_IJNS4_1CILi4EEENSA_ILi1EEESC_EEENS1_35KernelTmaWarpSpecializedCooperativeEEENS5_IJNSA_ILi256EEESG_NSA_ILi32EEEEEENS_10bfloat16_tENS5_IJlSC_lEEESJ_SK_NS4_8TiledMMAINS4_8MMA_AtomIJNS4_4SM904GMMA28MMA_64x256x16_F32BF16BF16_SSILNSO_5MajorE0ELSQ_0ELNSO_7ScaleInE1ELSR_1EEEEEENS4_6LayoutINS5_IJNSA_ILi2EEESC_SC_EEENS5_IJSC_NSA_ILi0EEESX_EEEEENS5_IJNS4_10UnderscoreES10_S10_EEEEENS4_13SM90_TMA_LOADENS4_14ComposedLayoutINS4_7SwizzleILi2ELi4ELi3EEENS4_18smem_ptr_flag_bitsILi16EEENSU_INS5_IJNSA_ILi8EEESH_EEENS5_IJSH_SC_EEEEEEEvNS4_8identityENS4_23SM90_TMA_LOAD_MULTICASTES1D_vS1E_EENS_8epilogue10collective6detail29Sm90TmaWarpSpecializedAdapterINS1I_15DefaultEpilogueISJ_SK_SK_NS1H_6thread17LinearCombinationISJ_Li1EffLNS1M_9ScaleType4KindE0ELNS_15FloatRoundStyleE2ESJ_EENS1_15EpilogueDefaultEEEEEvvEEEEvNT_6ParamsE:
[----:B------:R-:W0:Y:S02]  /*0000*/  LDC R1, c[0x0][0x28] ;  /* 0x00000a00ff017b82 */ /* 0x000e240000000800 */
[----:B0-----:R-:W-:Y:S01]  /*0010*/  VIADD R1, R1, 0xfffffb40 ;  /* 0xfffffb4001017836 */ /* 0x001fe20000000000 */
[----:B------:R-:W0:Y:S01]  /*0020*/  S2R R4, SR_TID.X ;  /* 0x0000000000047919 */ /* 0x000e220000002100 */
[----:B------:R-:W-:Y:S01]  /*0030*/  ELECT P0, URZ, PT ;  /* 0x00000000003f782f */ /* 0x000fe20003800000 */
[----:B------:R-:W-:Y:S01]  /*0040*/  BSSY B0, `(.L_x_0) ;  /* 0x0000015000007945 */ /* 0x000fe20003800000 */
[--C-:B0-----:R-:W-:Y:S02]  /*0050*/  SHF.R.U32.HI R0, RZ, 0x5, R4.reuse ;  /* 0x00000005ff007819 */ /* 0x101fe40000011604 */
[----:B------:R-:W-:-:S03]  /*0060*/  SHF.R.U32.HI R2, RZ, 0x7, R4 ;  /* 0x00000007ff027819 */ /* 0x000fc60000011604 */
[----:B------:R-:W0:Y:S04]  /*0070*/  SHFL.IDX PT, R3, R0, RZ, 0x1f ;  /* 0x00001fff00037589 */ /* 0x000e2800000e0000 */
[----:B------:R-:W1:Y:S01]  /*0080*/  SHFL.IDX PT, R2, R2, RZ, 0x1f ;  /* 0x00001fff02027589 */ /* 0x000e6200000e0000 */
[----:B0-----:R-:W-:Y:S02]  /*0090*/  R2UR UR9, R3 ;  /* 0x00000000030972ca */ /* 0x001fe400000e0000 */
[----:B-1----:R-:W-:-:S11]  /*00a0*/  R2UR UR5, R2 ;  /* 0x00000000020572ca */ /* 0x002fd600000e0000 */
[----:B------:R-:W-:Y:S02]  /*00b0*/  USHF.R.S32.HI UR4, URZ, 0x1f, UR9 ;  /* 0x0000001f3f047899 */ /* 0x000fe40008011409 */
[----:B------:R-:W-:Y:S02]  /*00c0*/  ISETP.NE.OR P0, PT, RZ, UR9, !P0 ;  /* 0x00000009ff007c0c */ /* 0x000fe4000c705670 */
[----:B------:R-:W-:-:S04]  /*00d0*/  ULEA.HI UR4, UR4, UR9, URZ, 0x2 ;  /* 0x0000000904047291 */ /* 0x000fc8000f8f103f */
[----:B------:R-:W-:-:S04]  /*00e0*/  ULOP3.LUT UR4, UR4, 0xfffffffc, URZ, 0xc0, !UPT ;  /* 0xfffffffc04047892 */ /* 0x000fc8000f8ec03f */
[----:B------:R-:W-:-:S03]  /*00f0*/  UIADD3 UR9, UR9, -UR4, URZ ;  /* 0x8000000409097290 */ /* 0x000fc6000fffe03f */
[----:B------:R-:W-:Y:S09]  /*0100*/  @P0 BRA `(.L_x_1) ;  /* 0x0000000000200947 */ /* 0x000ff20003800000 */
[----:B------:R-:W-:Y:S02]  /*0110*/  ULDC.64 UR6, c[0x0][0x198] ;  /* 0x0000660000067ab9 */ /* 0x000fe40000000a00 */
[----:B------:R-:W-:Y:S02]  /*0120*/  UIADD3 UR10, UP0, UR6, 0xf0, URZ ;  /* 0x000000f0060a7890 */ /* 0x000fe4000ff1e03f */
[----:B------:R-:W-:Y:S02]  /*0130*/  UIADD3 UR6, UP1, UR6, 0x1f0, URZ ;  /* 0x000001f006067890 */ /* 0x000fe4000ff3e03f */
[----:B------:R-:W-:Y:S02]  /*0140*/  UIADD3.X UR11, URZ, UR7, URZ, UP0, !UPT ;  /* 0x000000073f0b7290 */ /* 0x000fe400087fe43f */
[----:B------:R-:W-:-:S07]  /*0150*/  UIADD3.X UR7, URZ, UR7, URZ, UP1, !UPT ;  /* 0x000000073f077290 */ /* 0x000fce0008ffe43f */
[----:B------:R0:W-:Y:S02]  /*0160*/  UTMACCTL.PF [UR10] ;  /* 0x000000000a0079b9 */ /* 0x0001e40008040000 */
[----:B------:R0:W-:Y:S02]  /*0170*/  UTMACCTL.PF [UR6] ;  /* 0x00000000060079b9 */ /* 0x0001e40008040000 */
[----:B0-----:R-:W-:Y:S01]  /*0180*/  NOP ;  /* 0x0000000000007918 */ /* 0x001fe20000000000 */
.L_x_1:
[----:B------:R-:W-:Y:S05]  /*0190*/  BSYNC B0 ;  /* 0x0000000000007941 */ /* 0x000fea0003800000 */
.L_x_0:
[----:B------:R-:W0:Y:S01]  /*01a0*/  SHFL.IDX PT, R2, R0, RZ, 0x1f ;  /* 0x00001fff00027589 */ /* 0x000e2200000e0000 */
[----:B------:R-:W-:Y:S01]  /*01b0*/  UISETP.NE.AND UP0, UPT, UR9, 0x3, UPT ;  /* 0x000000030900788c */ /* 0x000fe2000bf05270 */
[----:B------:R-:W-:Y:S01]  /*01c0*/  ISETP.NE.AND P1, PT, RZ, UR5, PT ;  /* 0x00000005ff007c0c */ /* 0x000fe2000bf25270 */
[----:B------:R-:W-:Y:S02]  /*01d0*/  UIADD3 UR16, UR5, -0x1, URZ ;  /* 0xffffffff05107890 */ /* 0x000fe4000fffe03f */
[----:B------:R-:W-:Y:S02]  /*01e0*/  UISETP.EQ.OR UP0, UPT, UR9, URZ, !UP0 ;  /* 0x0000003f0900728c */ /* 0x000fe4000c702670 */
[----:B------:R-:W-:Y:S02]  /*01f0*/  UISETP.GE.U32.AND UP1, UPT, UR16, 0x2, UPT ;  /* 0x000000021000788c */ /* 0x000fe4000bf26070 */
[----:B------:R-:W-:-:S04]  /*0200*/  UISETP.EQ.AND UP0, UPT, UR5, URZ, UP0 ;  /* 0x0000003f0500728c */ /* 0x000fc80008702270 */
[----:B------:R-:W-:-:S04]  /*0210*/  USEL UR40, URZ, 0x1, !UP0 ;  /* 0x000000013f287887 */ /* 0x000fc8000c000000 */
[----:B------:R-:W-:Y:S01]  /*0220*/  USEL UR40, UR40, 0x2, UP1 ;  /* 0x0000000228287887 */ /* 0x000fe20008800000 */
[----:B0-----:R-:W-:-:S13]  /*0230*/  ISETP.NE.AND P0, PT, R2, RZ, PT ;  /* 0x000000ff0200720c */ /* 0x001fda0003f05270 */
[----:B------:R-:W-:Y:S05]  /*0240*/  @P0 BRA `(.L_x_2) ;  /* 0x0000000000700947 */ /* 0x000fea0003800000 */
[----:B------:R-:W0:Y:S01]  /*0250*/  S2UR UR8, SR_CgaCtaId ;  /* 0x00000000000879c3 */ /* 0x000e220000008800 */
[----:B------:R-:W-:Y:S01]  /*0260*/  UMOV UR4, 0x400 ;  /* 0x0000040000047882 */ /* 0x000fe20000000000 */
[----:B------:R-:W-:Y:S01]  /*0270*/  UMOV UR5, 0x1 ;  /* 0x0000000100057882 */ /* 0x000fe20000000000 */
[----:B------:R-:W-:Y:S01]  /*0280*/  UMOV UR6, 0x8 ;  /* 0x0000000800067882 */ /* 0x000fe20000000000 */
[----:B------:R-:W-:Y:S01]  /*0290*/  ELECT P0, URZ, PT ;  /* 0x00000000003f782f */ /* 0x000fe20003800000 */
[----:B------:R-:W-:-:S04]  /*02a0*/  UIADD3 UR6, -UR6, 0x100000, URZ ;  /* 0x0010000006067890 */ /* 0x000fc8000fffe13f */
[----:B------:R-:W-:Y:S02]  /*02b0*/  USHF.L.U32 UR7, UR6, 0xb, URZ ;  /* 0x0000000b06077899 */ /* 0x000fe4000800063f */
[----:B------:R-:W-:Y:S02]  /*02c0*/  USHF.L.U32 UR6, UR6, 0x1, URZ ;  /* 0x0000000106067899 */ /* 0x000fe4000800063f */
[----:B0-----:R-:W-:Y:S02]  /*02d0*/  ULEA UR8, UR8, UR4, 0x18 ;  /* 0x0000000408087291 */ /* 0x001fe4000f8ec03f */
[----:B------:R-:W-:-:S04]  /*02e0*/  UIADD3 UR4, -UR5, 0x100000, URZ ;  /* 0x0010000005047890 */ /* 0x000fc8000fffe13f */
[----:B------:R-:W-:Y:S02]  /*02f0*/  USHF.L.U32 UR5, UR4, 0xb, URZ ;  /* 0x0000000b04057899 */ /* 0x000fe4000800063f */
[----:B------:R-:W-:Y:S01]  /*0300*/  USHF.L.U32 UR4, UR4, 0x1, URZ ;  /* 0x0000000104047899 */ /* 0x000fe2000800063f */
[----:B------:R-:W0:Y:S11]  /*0310*/  FENCE.VIEW.ASYNC.S ;  /* 0x00000000000073c6 */ /* 0x000e360000000000 */
[----:B0-----:R0:W1:Y:S01]  /*0320*/  SYNCS.EXCH.64 URZ, [UR8], UR4 ;  /* 0x00000004083f75b2 */ /* 0x0010620008000100 */
[----:B------:R0:W2:Y:S01]  /*0330*/  SYNCS.EXCH.64 URZ, [UR8+0x38], UR6 ;  /* 0x00003806083f75b2 */ /* 0x0000a20008000100 */
[----:B------:R0:W3:Y:S01]  /*0340*/  SYNCS.EXCH.64 URZ, [UR8+0x8], UR4 ;  /* 0x00000804083f75b2 */ /* 0x0000e20008000100 */
[----:B------:R0:W4:Y:S01]  /*0350*/  SYNCS.EXCH.64 URZ, [UR8+0x40], UR6 ;  /* 0x00004006083f75b2 */ /* 0x0001220008000100 */
[----:B------:R0:W0:Y:S01]  /*0360*/  SYNCS.EXCH.64 URZ, [UR8+0x10], UR4 ;  /* 0x00001004083f75b2 */ /* 0x0000220008000100 */
        /* <DEDUP_REMOVED lines=9> */
[----:B------:R-:W-:Y:S01]  /*0400*/  NOP ;  /* 0x0000000000007918 */ /* 0x000fe20000000000 */
.L_x_2:
[----:B------:R-:W5:Y:S01]  /*0410*/  S2UR UR13, SR_CTAID.X ;  /* 0x00000000000d79c3 */ /* 0x000f620000002500 */
[----:B------:R-:W-:Y:S01]  /*0420*/  SHF.R.S32.HI R3, RZ, 0x1f, R4 ;  /* 0x0000001fff037819 */ /* 0x000fe20000011404 */
[----:B------:R-:W1:Y:S01]  /*0430*/  SHFL.IDX PT, R0, R0, RZ, 0x1f ;  /* 0x00001fff00007589 */ /* 0x000e6200000e0000 */
[----:B0-----:R-:W-:Y:S01]  /*0440*/  ULDC UR4, c[0x0][0x150] ;  /* 0x0000540000047ab9 */ /* 0x001fe20000000800 */
[----:B------:R-:W-:Y:S02]  /*0450*/  ELECT P0, URZ, PT ;  /* 0x00000000003f782f */ /* 0x000fe40003800000 */
[----:B------:R-:W-:Y:S01]  /*0460*/  LEA.HI R3, R3, R4, RZ, 0x7 ;  /* 0x0000000403037211 */ /* 0x000fe200078f38ff */
[----:B------:R-:W-:Y:S01]  /*0470*/  ULDC UR5, c[0x0][0x154] ;  /* 0x0000550000057ab9 */ /* 0x000fe20000000800 */
[----:B------:R-:W-:Y:S01]  /*0480*/  SHF.R.S32.HI R7, RZ, 0x1f, R2 ;  /* 0x0000001fff077819 */ /* 0x000fe20000011402 */
[----:B------:R-:W0:Y:S01]  /*0490*/  S2UR UR10, SR_CTAID.Y ;  /* 0x00000000000a79c3 */ /* 0x000e220000002600 */
[----:B------:R-:W-:Y:S01]  /*04a0*/  LOP3.LUT R3, R3, 0xffffff80, RZ, 0xc0, !PT ;  /* 0xffffff8003037812 */ /* 0x000fe200078ec0ff */
[----:B------:R-:W-:Y:S01]  /*04b0*/  ULDC UR8, c[0x0][0x144] ;  /* 0x0000510000087ab9 */ /* 0x000fe20000000800 */
[----:B------:R-:W-:Y:S01]  /*04c0*/  LEA.HI R7, R7, R2, RZ, 0x2 ;  /* 0x0000000207077211 */ /* 0x000fe200078f10ff */
[----:B------:R-:W-:Y:S01]  /*04d0*/  NOP ;  /* 0x0000000000007918 */ /* 0x000fe20000000000 */
[----:B------:R-:W-:Y:S01]  /*04e0*/  NOP ;  /* 0x0000000000007918 */ /* 0x000fe20000000000 */
[----:B------:R-:W-:Y:S01]  /*04f0*/  IMAD.IADD R3, R4, 0x1, -R3 ;  /* 0x0000000104037824 */ /* 0x000fe200078e0a03 */
[----:B------:R-:W-:Y:S01]  /*0500*/  LOP3.LUT R7, R7, 0x3ffffffc, RZ, 0xc0, !PT ;  /* 0x3ffffffc07077812 */ /* 0x000fe200078ec0ff */
[----:B------:R-:W-:Y:S01]  /*0510*/  ULDC UR11, c[0x0][0x148] ;  /* 0x00005200000b7ab9 */ /* 0x000fe20000000800 */
[----:B------:R-:W-:-:S02]  /*0520*/  IMAD.MOV.U32 R17, RZ, RZ, 0x1 ;  /* 0x00000001ff117424 */ /* 0x000fc400078e00ff */
[----:B------:R-:W-:Y:S01]  /*0530*/  SHF.R.S32.HI R4, RZ, 0x1f, R3 ;  /* 0x0000001fff047819 */ /* 0x000fe20000011403 */
[----:B------:R-:W-:-:S03]  /*0540*/  IMAD.IADD R7, R2, 0x1, -R7 ;  /* 0x0000000102077824 */ /* 0x000fc600078e0a07 */
[----:B------:R-:W-:Y:S02]  /*0550*/  LEA.HI R4, R4, R3, RZ, 0x3 ;  /* 0x0000000304047211 */ /* 0x000fe400078f18ff */
[----:B-----5:R-:W-:Y:S02]  /*0560*/  I2FP.F32.U32 R5, UR13 ;  /* 0x0000000d00057c45 */ /* 0x020fe40008201000 */
[----:B-1----:R-:W-:-:S03]  /*0570*/  ISETP.NE.OR P0, PT, R0, RZ, !P0 ;  /* 0x000000ff0000720c */ /* 0x002fc60004705670 */
[----:B------:R-:W-:Y:S01]  /*0580*/  FMUL R6, R5, UR4 ;  /* 0x0000000405067c20 */ /* 0x000fe20008400000 */
[--C-:B------:R-:W-:Y:S02]  /*0590*/  SHF.R.S32.HI R5, RZ, 0x3, R4.reuse ;  /* 0x00000003ff057819 */ /* 0x100fe40000011404 */
[----:B------:R-:W-:Y:S02]  /*05a0*/  SHF.R.S32.HI R4, RZ, 0x1f, R4 ;  /* 0x0000001fff047819 */ /* 0x000fe40000011404 */
[----:B0-----:R-:W-:Y:S01]  /*05b0*/  I2FP.F32.U32 R0, UR10 ;  /* 0x0000000a00007c45 */ /* 0x001fe20008201000 */
[----:B------:R-:W0:Y:S01]  /*05c0*/  F2I.U32.TRUNC.NTZ R6, R6 ;  /* 0x0000000600067305 */ /* 0x000e22000020f000 */
[----:B------:R-:W-:-:S03]  /*05d0*/  LEA.HI R4, R4, R5, RZ, 0x2 ;  /* 0x0000000504047211 */ /* 0x000fc600078f10ff */
[----:B------:R-:W-:Y:S01]  /*05e0*/  FMUL R0, R0, UR5 ;  /* 0x0000000500007c20 */ /* 0x000fe20008400000 */
[----:B------:R-:W-:Y:S01]  /*05f0*/  LOP3.LUT R4, R4, 0xfffffffc, RZ, 0xc0, !PT ;  /* 0xfffffffc04047812 */ /* 0x000fe200078ec0ff */
[----:B------:R-:W-:Y:S01]  /*0600*/  VOTEU.ALL UP0, P0 ;  /* 0x00000000003f7886 */ /* 0x000fe20000000000 */
[----:B------:R-:W-:-:S03]  /*0610*/  VOTEU.ALL UP1, P0 ;  /* 0x00000000003f7886 */ /* 0x000fc60000020000 */
[----:B------:R-:W-:Y:S01]  /*0620*/  IMAD.IADD R4, R5, 0x1, -R4 ;  /* 0x0000000105047824 */ /* 0x000fe200078e0a04 */
[----:B------:R-:W1:Y:S01]  /*0630*/  F2I.U32.TRUNC.NTZ R0, R0 ;  /* 0x0000000000007305 */ /* 0x000e62000020f000 */
[----:B------:R-:W5:Y:S01]  /*0640*/  @!UP0 S2UR UR7, SR_CgaCtaId ;  /* 0x00000000000789c3 */ /* 0x000f620000008800 */
[----:B------:R-:W-:Y:S01]  /*0650*/  @!UP0 UMOV UR6, 0x400 ;  /* 0x0000040000068882 */ /* 0x000fe20000000000 */
[----:B------:R-:W-:Y:S01]  /*0660*/  IMAD R4, R7, 0x4, R4 ;  /* 0x0000000407047824 */ /* 0x000fe200078e0204 */
[----:B0-----:R-:W-:-:S04]  /*0670*/  R2UR UR4, R6 ;  /* 0x00000000060472ca */ /* 0x001fc800000e0000 */
[----:B------:R-:W-:-:S04]  /*0680*/  SHF.R.S32.HI R5, RZ, 0x1f, R4 ;  /* 0x0000001fff057819 */ /* 0x000fc80000011404 */
[----:B------:R-:W-:Y:S02]  /*0690*/  LEA.HI R5, R5, R4, RZ, 0x2 ;  /* 0x0000000405057211 */ /* 0x000fe400078f10ff */
[----:B-1----:R-:W-:-:S03]  /*06a0*/  R2UR UR12, R0 ;  /* 0x00000000000c72ca */ /* 0x002fc600000e0000 */
[----:B------:R-:W-:Y:S01]  /*06b0*/  UIADD3 UR4, -UR4, URZ, URZ ;  /* 0x0000003f04047290 */ /* 0x000fe2000fffe13f */
[----:B------:R-:W-:Y:S01]  /*06c0*/  LOP3.LUT R5, R5, 0xfffffffc, RZ, 0xc0, !PT ;  /* 0xfffffffc05057812 */ /* 0x000fe200078ec0ff */
[----:B------:R-:W0:Y:S02]  /*06d0*/  LDC R0, c[0x0][0x140] ;  /* 0x00005000ff007b82 */ /* 0x000e240000000800 */
[----:B------:R-:W-:Y:S02]  /*06e0*/  UIMAD UR8, UR8, UR4, UR13 ;  /* 0x00000004080872a4 */ /* 0x000fe4000f8e020d */
[----:B------:R-:W-:Y:S01]  /*06f0*/  IMAD.IADD R5, R4, 0x1, -R5 ;  /* 0x0000000104057824 */ /* 0x000fe200078e0a05 */
[----:B------:R-:W-:Y:S01]  /*0700*/  UMOV UR4, 0x20 ;  /* 0x0000002000047882 */ /* 0x000fe20000000000 */
[----:B-----5:R-:W-:Y:S02]  /*0710*/  @!UP0 ULEA UR6, UR7, UR6, 0x18 ;  /* 0x0000000607068291 */ /* 0x020fe4000f8ec03f */
[----:B------:R-:W-:-:S04]  /*0720*/  @!UP0 UIADD3 UR4, -UR4, 0x100000, URZ ;  /* 0x0010000004048890 */ /* 0x000fc8000fffe13f */
[----:B------:R-:W-:Y:S02]  /*0730*/  @!UP0 USHF.L.U32 UR5, UR4, 0xb, URZ ;  /* 0x0000000b04058899 */ /* 0x000fe4000800063f */
[----:B------:R-:W-:Y:S01]  /*0740*/  @!UP0 USHF.L.U32 UR4, UR4, 0x1, URZ ;  /* 0x0000000104048899 */ /* 0x000fe2000800063f */
[----:B------:R-:W-:Y:S01]  /*0750*/  ISETP.NE.AND P3, PT, R5, UR8, PT ;  /* 0x0000000805007c0c */ /* 0x000fe2000bf65270 */
[C---:B------:R-:W-:Y:S01]  /*0760*/  IMAD.SHL.U32 R5, R4.reuse, 0x4, RZ ;  /* 0x0000000404057824 */ /* 0x040fe200078e00ff */
[----:B------:R-:W-:Y:S01]  /*0770*/  VOTEU.ALL UP0, P0 ;  /* 0x00000000003f7886 */ /* 0x000fe20000000000 */
[----:B------:R-:W-:Y:S01]  /*0780*/  UIADD3 UR12, -UR12, URZ, URZ ;  /* 0x0000003f0c0c7290 */ /* 0x000fe2000fffe13f */
[----:B------:R-:W-:Y:S02]  /*0790*/  LOP3.LUT P0, RZ, R3, 0x7, RZ, 0xc0, !PT ;  /* 0x0000000703ff7812 */ /* 0x000fe4000780c0ff */
[----:B------:R-:W-:-:S04]  /*07a0*/  LOP3.LUT R152, R4, 0xc, R5, 0x78, !PT ;  /* 0x0000000c04987812 */ /* 0x000fc800078e7805 */
[----:B------:R-:W-:Y:S01]  /*07b0*/  ISETP.LT.U32.AND P0, PT, R152, 0x4, !P0 ;  /* 0x000000049800780c */ /* 0x000fe20004701070 */
[----:B------:R-:W1:Y:S02]  /*07c0*/  FENCE.VIEW.ASYNC.S ;  /* 0x00000000000073c6 */ /* 0x000e640000000000 */
[----:B-1----:R-:W1:Y:S01]  /*07d0*/  @!UP0 SYNCS.EXCH.64 URZ, [UR6+0x80], UR4 ;  /* 0x00008004063f85b2 */ /* 0x002e620008000100 */
[----:B------:R-:W-:Y:S02]  /*07e0*/  @P3 SHF.R.S32.HI R5, RZ, 0x1f, R152 ;  /* 0x0000001fff053819 */ /* 0x000fe40000011498 */
[----:B0-----:R-:W-:Y:S02]  /*07f0*/  ISETP.EQ.U32.AND P2, PT, R0, 0x1, PT ;  /* 0x000000010000780c */ /* 0x001fe40003f42070 */
[----:B------:R-:W-:Y:S02]  /*0800*/  @P3 LEA.HI R5, R5, R152, RZ, 0x2 ;  /* 0x0000009805053211 */ /* 0x000fe400078f10ff */
[----:B------:R-:W-:-:S02]  /*0810*/  SEL R0, RZ, 0x1, !P0 ;  /* 0x00000001ff007807 */ /* 0x000fc40004000000 */
[----:B------:R-:W-:Y:S01]  /*0820*/  @P3 SHF.R.S32.HI R5, RZ, 0x2, R5 ;  /* 0x00000002ff053819 */ /* 0x000fe20000011405 */
[----:B------:R0:W1:Y:S01]  /*0830*/  @!UP1 SYNCS.EXCH.64 URZ, [UR6+0x88], UR4 ;  /* 0x00008804063f95b2 */ /* 0x0000620008000100 */
[----:B------:R-:W-:Y:S01]  /*0840*/  NOP ;  /* 0x0000000000007918 */ /* 0x000fe20000000000 */
[----:B0-----:R-:W-:-:S06]  /*0850*/  UIMAD UR4, UR11, UR12, UR10 ;  /* 0x0000000c0b0472a4 */ /* 0x001fcc000f8e020a */
[----:B------:R-:W-:-:S04]  /*0860*/  @P3 ISETP.NE.AND P4, PT, R5, UR4, PT ;  /* 0x0000000405003c0c */ /* 0x000fc8000bf85270 */
[----:B------:R-:W-:-:S04]  /*0870*/  @P3 SEL R17, RZ, 0x1, P4 ;  /* 0x00000001ff113807 */ /* 0x000fc80002000000 */
[----:B------:R-:W-:Y:S01]  /*0880*/  LOP3.LUT R17, R17, R0, RZ, 0xc0, !PT ;  /* 0x0000000011117212 */ /* 0x000fe200078ec0ff */
[----:B------:R-:W-:Y:S06]  /*0890*/  @!P2 BRA `(.L_x_3) ;  /* 0x000000000008a947 */ /* 0x000fec0003800000 */
[----:B-1234-:R-:W-:Y:S01]  /*08a0*/  UCGABAR_ARV ;  /* 0x00000000000079c7 */ /* 0x01efe20008000000 */
[----:B------:R-:W-:Y:S05]  /*08b0*/  BRA `(.L_x_4) ;  /* 0x0000000000047947 */ /* 0x000fea0003800000 */
.L_x_3:
[----:B-1234-:R-:W-:Y:S01]  /*08c0*/  NOP ;  /* 0x0000000000007918 */ /* 0x01efe20000000000 */
.L_x_4:
[----:B------:R-:W-:Y:S01]  /*08d0*/  ULDC UR4, c[0x0][0x65c] ;  /* 0x0001970000047ab9 */ /* 0x000fe20000000800 */
[----:B------:R-:W-:Y:S01]  /*08e0*/  UMOV UR5, URZ ;  /* 0x0000003f00057c82 */ /* 0x000fe20008000000 */
[----:B------:R-:W-:-:S03]  /*08f0*/  UISETP.NE.AND UP0, UPT, UR4, 0x1, UPT ;  /* 0x000000010400788c */ /* 0x000fc6000bf05270 */
[----:B------:R-:W-:Y:S01]  /*0900*/  UMOV UR4, UR13 ;  /* 0x0000000d00047c82 */ /* 0x000fe20008000000 */
[----:B------:R-:W-:Y:S02]  /*0910*/  UP2UR UR45, UPR, URZ, 0x1 ;  /* 0x000000013f2d7883 */ /* 0x000fe40008000000 */
[----:B------:R-:W-:Y:S02]  /*0920*/  PLOP3.LUT P0, PT, PT, PT, UP0, 0x80, 0x0 ;  /* 0x000000000000781c */ /* 0x000fe40003f0f008 */
[----:B------:R-:W-:Y:S02]  /*0930*/  PLOP3.LUT P3, PT, PT, PT, UP0, 0x80, 0x0 ;  /* 0x000000000000781c */ /* 0x000fe40003f6f008 */
[----:B------:R-:W-:Y:S01]  /*0940*/  PLOP3.LUT P5, PT, PT, PT, UP0, 0x80, 0x0 ;  /* 0x000000000000781c */ /* 0x000fe20003faf008 */
[----:B------:R-:W-:Y:S01]  /*0950*/  @UP0 ULDC UR14, c[0x0][0x10] ;  /* 0x00000400000e0ab9 */ /* 0x000fe20000000800 */
[----:B------:R-:W-:Y:S01]  /*0960*/  @UP0 UMOV UR6, UR10 ;  /* 0x0000000a00060c82 */ /* 0x000fe20008000000 */
[----:B------:R-:W-:Y:S01]  /*0970*/  @UP0 UMOV UR7, URZ ;  /* 0x0000003f00070c82 */ /* 0x000fe20008000000 */
[----:B------:R-:W-:Y:S01]  /*0980*/  PLOP3.LUT P4, PT, PT, PT, UP0, 0x80, 0x0 ;  /* 0x000000000000781c */ /* 0x000fe20003f8f008 */
[----:B------:R-:W-:-:S03]  /*0990*/  @UP0 UIMAD.WIDE.U32 UR14, UR13, UR14, UR6 ;  /* 0x0000000e0d0e02a5 */ /* 0x000fc6000f8e0006 */
[----:B------:R-:W-:Y:S01]  /*09a0*/  @!UP0 ULDC UR7, c[0x0][0xc] ;  /* 0x0000030000078ab9 */ /* 0x000fe20000000800 */
[----:B------:R-:W-:Y:S01]  /*09b0*/  @UP0 UMOV UR6, URZ ;  /* 0x0000003f00060c82 */ /* 0x000fe20008000000 */
[----:B------:R-:W-:Y:S01]  /*09c0*/  @!UP0 UIMAD.WIDE.U32 UR4, UR10, UR7, UR4 ;  /* 0x000000070a0482a5 */ /* 0x000fe2000f8e0004 */
[----:B------:R-:W-:Y:S01]  /*09d0*/  IMAD.U32 R2, RZ, RZ, UR14 ;  /* 0x0000000eff027e24 */ /* 0x000fe2000f8e00ff */
[----:B------:R-:W-:Y:S02]  /*09e0*/  @UP0 UIADD3 UR6, UR15, UR6, URZ ;  /* 0x000000060f060290 */ /* 0x000fe4000fffe03f */
[----:B------:R-:W-:Y:S01]  /*09f0*/  MOV R3, UR15 ;  /* 0x0000000f00037c02 */ /* 0x000fe20008000f00 */
[----:B------:R-:W-:Y:S02]  /*0a00*/  @P0 IMAD.MOV.U32 R7, RZ, RZ, R2 ;  /* 0x000000ffff070224 */ /* 0x000fe400078e0002 */
[----:B------:R-:W-:Y:S02]  /*0a10*/  IMAD.U32 R5, RZ, RZ, UR5 ;  /* 0x00000005ff057e24 */ /* 0x000fe4000f8e00ff */
[----:B------:R-:W-:-:S02]  /*0a20*/  IMAD.U32 R2, RZ, RZ, UR4 ;  /* 0x00000004ff027e24 */ /* 0x000fc4000f8e00ff */
[----:B------:R-:W-:Y:S02]  /*0a30*/  @P3 IMAD.U32 R6, RZ, RZ, UR6 ;  /* 0x00000006ff063e24 */ /* 0x000fe4000f8e00ff */
[----:B------:R-:W-:Y:S02]  /*0a40*/  @!P5 IMAD.MOV.U32 R6, RZ, RZ, R5 ;  /* 0x000000ffff06d224 */ /* 0x000fe400078e0005 */
[----:B------:R-:W-:Y:S02]  /*0a50*/  @!P4 IMAD.MOV.U32 R7, RZ, RZ, R2 ;  /* 0x000000ffff07c224 */ /* 0x000fe400078e0002 */
[----:B------:R-:W-:Y:S01]  /*0a60*/  IMAD.U32 R3, RZ, RZ, UR5 ;  /* 0x00000005ff037e24 */ /* 0x000fe2000f8e00ff */
[----:B------:R0:W-:Y:S01]  /*0a70*/  STL [R1+0x200], R6 ;  /* 0x0002000601007387 */ /* 0x0001e20000100800 */
[----:B------:R-:W-:-:S03]  /*0a80*/  IMAD.U32 R4, RZ, RZ, UR4 ;  /* 0x00000004ff047e24 */ /* 0x000fc6000f8e00ff */
[----:B------:R0:W-:Y:S01]  /*0a90*/  STL [R1+0x204], R7 ;  /* 0x0002040701007387 */ /* 0x0001e20000100800 */
[----:B------:R-:W-:Y:S05]  /*0aa0*/  @!P2 BRA `(.L_x_5) ;  /* 0x00000000000ca947 */ /* 0x000fea0003800000 */
[----:B------:R-:W-:Y:S01]  /*0ab0*/  UCGABAR_WAIT ;  /* 0x0000000000007dc7 */ /* 0x000fe20008000000 */
[----:B------:R-:W-:Y:S01]  /*0ac0*/  CCTL.IVALL ;  /* 0x00000000ff00798f */ /* 0x000fe20002000000 */
[----:B------:R-:W-:Y:S05]  /*0ad0*/  BRA `(.L_x_6) ;  /* 0x0000000000047947 */ /* 0x000fea0003800000 */
.L_x_5:
[----:B------:R-:W-:Y:S06]  /*0ae0*/  BAR.SYNC.DEFER_BLOCKING 0x0 ;  /* 0x0000000000007b1d */ /* 0x000fec0000010000 */
.L_x_6:
[----:B------:R-:W-:Y:S05]  /*0af0*/  @!P1 BRA `(.L_x_7) ;  /* 0x0000015400c09947 */ /* 0x000fea0003800000 */
[----:B------:R-:W-:-:S06]  /*0b00*/  UISETP.GT.U32.AND UP0, UPT, UR16, 0x1, UPT ;  /* 0x000000011000788c */ /* 0x000fcc000bf04070 */
[----:B------:R-:W-:-:S13]  /*0b10*/  PLOP3.LUT P0, PT, PT, PT, UP0, 0x80, 0x0 ;  /* 0x000000000000781c */ /* 0x000fda0003f0f008 */
[----:B------:R-:W-:Y:S05]  /*0b20*/  @P0 EXIT ;  /* 0x000000000000094d */ /* 0x000fea0003800000 */
[----:B------:R-:W-:Y:S01]  /*0b30*/  ULDC.64 UR4, c[0x0][0x650] ;  /* 0x0001940000047ab9 */ /* 0x000fe20000000a00 */
[----:B------:R-:W-:Y:S01]  /*0b40*/  UMOV UR41, 0xffffffff ;  /* 0xffffffff00297882 */ /* 0x000fe20000000000 */
[----:B------:R-:W-:Y:S01]  /*0b50*/  ISETP.GE.U32.AND P0, PT, R7, UR4, PT ;  /* 0x0000000407007c0c */ /* 0x000fe2000bf06070 */
[----:B------:R-:W-:Y:S01]  /*0b60*/  UMOV UR42, 0xffffffff ;  /* 0xffffffff002a7882 */ /* 0x000fe20000000000 */
[----:B------:R-:W-:Y:S01]  /*0b70*/  UMOV UR43, 0xffffffff ;  /* 0xffffffff002b7882 */ /* 0x000fe20000000000 */
[----:B------:R-:W-:Y:S02]  /*0b80*/  PRMT R0, RZ, 0x7610, R0 ;  /* 0x00007610ff007816 */ /* 0x000fe40000000000 */
[----:B------:R-:W-:-:S13]  /*0b90*/  ISETP.GE.U32.AND.EX P0, PT, R6, UR5, PT, P0 ;  /* 0x0000000506007c0c */ /* 0x000fda000bf06100 */
[----:B------:R-:W-:Y:S05]  /*0ba0*/  @P0 BRA `(.L_x_8) ;  /* 0x0000000400480947 */ /* 0x000fea0003800000 */
[----:B------:R-:W-:Y:S01]  /*0bb0*/  ULDC.64 UR16, c[0x0][0x628] ;  /* 0x00018a0000107ab9 */ /* 0x000fe20000000a00 */
[C---:B------:R-:W-:Y:S01]  /*0bc0*/  R2UR UR19, R7.reuse ;  /* 0x00000000071372ca */ /* 0x040fe200000e0000 */
[----:B------:R-:W-:Y:S01]  /*0bd0*/  ULDC UR18, c[0x0][0x630] ;  /* 0x00018c0000127ab9 */ /* 0x000fe20000000800 */
[----:B------:R-:W-:Y:S02]  /*0be0*/  ISETP.NE.U32.AND P0, PT, RZ, UR16, PT ;  /* 0x00000010ff007c0c */ /* 0x000fe4000bf05070 */
[----:B------:R-:W-:Y:S02]  /*0bf0*/  R2UR UR4, R7 ;  /* 0x00000000070472ca */ /* 0x000fe400000e0000 */
[----:B------:R-:W-:Y:S02]  /*0c00*/  ISETP.NE.AND.EX P0, PT, RZ, UR17, PT, P0 ;  /* 0x00000011ff007c0c */ /* 0x000fe4000bf05300 */
[----:B------:R-:W-:-:S11]  /*0c10*/  R2UR UR5, R6 ;  /* 0x00000000060572ca */ /* 0x000fd600000e0000 */
[----:B------:R-:W-:Y:S05]  /*0c20*/  @!P0 BRA `(.L_x_9) ;  /* 0x0000000000308947 */ /* 0x000fea0003800000 */
[----:B------:R-:W-:Y:S01]  /*0c30*/  R2UR UR4, R7 ;  /* 0x00000000070472ca */ /* 0x000fe200000e0000 */
[----:B------:R-:W-:Y:S01]  /*0c40*/  ULDC UR9, c[0x0][0x634] ;  /* 0x00018d0000097ab9 */ /* 0x000fe20000000800 */
[----:B------:R-:W-:-:S11]  /*0c50*/  R2UR UR13, R6 ;  /* 0x00000000060d72ca */ /* 0x000fd600000e0000 */
[----:B------:R-:W-:-:S04]  /*0c60*/  UIADD3 UR9, UP0, UR4, UR9, URZ ;  /* 0x0000000904097290 */ /* 0x000fc8000ff1e03f */
[----:B------:R-:W-:-:S04]  /*0c70*/  UIADD3.X UR13, URZ, UR13, URZ, UP0, !UPT ;  /* 0x0000000d3f0d7290 */ /* 0x000fc800087fe43f */
[----:B------:R-:W-:-:S04]  /*0c80*/  UIMAD.WIDE.U32 UR4, UR13, UR16, URZ ;  /* 0x000000100d0472a5 */ /* 0x000fc8000f8e003f */
[----:B------:R-:W-:Y:S02]  /*0c90*/  UIMAD.WIDE.U32 UR6, UP0, UR9, UR17, UR4 ;  /* 0x00000011090672a5 */ /* 0x000fe4000f800004 */
[----:B------:R-:W-:Y:S02]  /*0ca0*/  UIMAD.WIDE.U32 UR4, UR9, UR16, URZ ;  /* 0x00000010090472a5 */ /* 0x000fe4000f8e003f */
[----:B------:R-:W-:Y:S02]  /*0cb0*/  UIADD3.X UR15, URZ, URZ, URZ, UP0, !UPT ;  /* 0x0000003f3f0f7290 */ /* 0x000fe400087fe43f */
[----:B------:R-:W-:Y:S01]  /*0cc0*/  UIADD3 URZ, UP0, UR5, UR6, URZ ;  /* 0x00000006053f7290 */ /* 0x000fe2000ff1e03f */
[----:B------:R-:W-:-:S03]  /*0cd0*/  UMOV UR14, UR7 ;  /* 0x00000007000e7c82 */ /* 0x000fc60008000000 */
[----:B------:R-:W-:-:S12]  /*0ce0*/  UIMAD.WIDE.U32.X UR4, UR13, UR17, UR14, UP0 ;  /* 0x000000110d0472a5 */ /* 0x000fd800080e040e */
.L_x_9:
[----:B------:R-:W-:Y:S01]  /*0cf0*/  USHF.R.U64 UR43, UR4, UR18, UR5 ;  /* 0x00000012042b7299 */ /* 0x000fe20008001205 */
[----:B------:R-:W-:Y:S01]  /*0d00*/  R2UR UR7, R6 ;  /* 0x00000000060772ca */ /* 0x000fe200000e0000 */
[----:B------:R-:W-:Y:S02]  /*0d10*/  USHF.R.U32.HI UR4, URZ, UR18, UR5 ;  /* 0x000000123f047299 */ /* 0x000fe40008011605 */
[----:B------:R-:W-:Y:S01]  /*0d20*/  UIADD3 UR5, UP0, URZ, -UR43, URZ ;  /* 0x8000002b3f057290 */ /* 0x000fe2000ff1e03f */
[----:B------:R-:W-:Y:S01]  /*0d30*/  ULDC.64 UR14, c[0x0][0x620] ;  /* 0x00018800000e7ab9 */ /* 0x000fe20000000a00 */
[----:B------:R-:W-:Y:S02]  /*0d40*/  UMOV UR6, UR19 ;  /* 0x0000001300067c82 */ /* 0x000fe40008000000 */
[----:B------:R-:W-:Y:S01]  /*0d50*/  UIADD3.X UR4, URZ, ~UR4, URZ, UP0, !UPT ;  /* 0x800000043f047290 */ /* 0x000fe200087fe43f */
[----:B------:R-:W-:Y:S01]  /*0d60*/  ULDC UR9, c[0x0][0x618] ;  /* 0x0001860000097ab9 */ /* 0x000fe20000000800 */
[----:B------:R-:W-:-:S02]  /*0d70*/  UIMAD UR12, UR11, UR12, UR10 ;  /* 0x0000000c0b0c72a4 */ /* 0x000fc4000f8e020a */
[----:B------:R-:W-:Y:S02]  /*0d80*/  UIMAD UR4, UR4, UR14, URZ ;  /* 0x0000000e040472a4 */ /* 0x000fe4000f8e023f */
[----:B------:R-:W-:Y:S02]  /*0d90*/  UIMAD.WIDE.U32 UR6, UR5, UR14, UR6 ;  /* 0x0000000e050672a5 */ /* 0x000fe4000f8e0006 */
[----:B------:R-:W-:Y:S01]  /*0da0*/  UIMAD UR4, UR5, UR15, UR4 ;  /* 0x0000000f050472a4 */ /* 0x000fe2000f8e0204 */
[----:B------:R-:W-:Y:S01]  /*0db0*/  ULDC UR10, c[0x0][0x608] ;  /* 0x00018200000a7ab9 */ /* 0x000fe20000000800 */
[----:B------:R-:W-:Y:S02]  /*0dc0*/  ULDC UR18, c[0x0][0x658] ;  /* 0x0001960000127ab9 */ /* 0x000fe40000000800 */
[----:B------:R-:W-:Y:S01]  /*0dd0*/  UIADD3 UR7, UR7, UR4, URZ ;  /* 0x0000000407077290 */ /* 0x000fe2000fffe03f */
[----:B------:R-:W-:Y:S02]  /*0de0*/  UMOV UR11, 0xffffffff ;  /* 0xffffffff000b7882 */ /* 0x000fe40000000000 */
[----:B------:R-:W-:Y:S01]  /*0df0*/  ULDC.64 UR4, c[0x0][0x640] ;  /* 0x0001900000047ab9 */ /* 0x000fe20000000a00 */
[----:B------:R-:W-:Y:S01]  /*0e00*/  USHF.R.U64 UR16, UR6, UR9, UR7 ;  /* 0x0000000906107299 */ /* 0x000fe20008001207 */
[----:B------:R-:W-:Y:S01]  /*0e10*/  ISETP.NE.U32.AND P0, PT, RZ, UR4, PT ;  /* 0x00000004ff007c0c */ /* 0x000fe2000bf05070 */
[----:B------:R-:W-:-:S02]  /*0e20*/  USHF.R.U32.HI UR7, URZ, UR9, UR7 ;  /* 0x000000093f077299 */ /* 0x000fc40008011607 */
[----:B------:R-:W-:Y:S01]  /*0e30*/  USHF.L.U32 UR6, UR11, UR18, URZ ;  /* 0x000000120b067299 */ /* 0x000fe2000800063f */
[----:B------:R-:W-:Y:S01]  /*0e40*/  ISETP.NE.AND.EX P0, PT, RZ, UR5, PT, P0 ;  /* 0x00000005ff007c0c */ /* 0x000fe2000bf05300 */
[----:B------:R-:W-:Y:S02]  /*0e50*/  USHF.R.U64 UR22, UR16, UR10, UR7 ;  /* 0x0000000a10167299 */ /* 0x000fe40008001207 */
[----:B------:R-:W-:Y:S02]  /*0e60*/  USHF.R.U32.HI UR7, URZ, UR10, UR7 ;  /* 0x0000000a3f077299 */ /* 0x000fe40008011607 */
[----:B------:R-:W-:Y:S02]  /*0e70*/  UISETP.NE.AND UP1, UPT, UR45, URZ, UPT ;  /* 0x0000003f2d00728c */ /* 0x000fe4000bf25270 */
[----:B------:R-:W-:Y:S01]  /*0e80*/  USHF.R.U64 UR23, UR22, UR18, UR7 ;  /* 0x0000001216177299 */ /* 0x000fe20008001207 */
[----:B------:R-:W-:Y:S01]  /*0e90*/  ULDC UR17, c[0x0][0x600] ;  /* 0x0001800000117ab9 */ /* 0x000fe20000000800 */
[----:B------:R-:W-:-:S02]  /*0ea0*/  ULOP3.LUT UR13, URZ, UR6, URZ, 0x33, !UPT ;  /* 0x000000063f0d7292 */ /* 0x000fc4000f8e333f */
[----:B------:R-:W-:Y:S02]  /*0eb0*/  UIADD3 UR15, UR17, -0x1, URZ ;  /* 0xffffffff110f7890 */ /* 0x000fe4000fffe03f */
[----:B------:R-:W-:Y:S02]  /*0ec0*/  USEL UR12, UR8, UR12, !UP1 ;  /* 0x0000000c080c7287 */ /* 0x000fe4000c800000 */
[----:B------:R-:W-:Y:S01]  /*0ed0*/  USHF.R.U32.HI UR7, URZ, UR18, UR7 ;  /* 0x000000123f077299 */ /* 0x000fe20008011607 */
[----:B------:R-:W-:Y:S01]  /*0ee0*/  ULDC UR19, c[0x0][0x648] ;  /* 0x0001920000137ab9 */ /* 0x000fe20000000800 */
[----:B------:R-:W-:Y:S01]  /*0ef0*/  ULDC UR20, c[0x0][0x638] ;  /* 0x00018e0000147ab9 */ /* 0x000fe20000000800 */
[----:B------:R-:W-:Y:S01]  /*0f00*/  UMOV UR21, 0x1 ;  /* 0x0000000100157882 */ /* 0x000fe20000000000 */
[----:B------:R-:W-:Y:S01]  /*0f10*/  UMOV UR6, UR23 ;  /* 0x0000001700067c82 */ /* 0x000fe20008000000 */
[----:B------:R-:W-:Y:S07]  /*0f20*/  @!P0 BRA `(.L_x_10) ;  /* 0x0000000000308947 */ /* 0x000fee0003800000 */
[----:B------:R-:W-:Y:S02]  /*0f30*/  ULDC UR10, c[0x0][0x64c] ;  /* 0x00019300000a7ab9 */ /* 0x000fe40000000800 */
        /* <DEDUP_REMOVED lines=8> */
[----:B------:R-:W-:-:S07]  /*0fc0*/  UIMAD.WIDE.U32.X UR4, UR14, UR5, UR10, UP0 ;  /* 0x000000050e0472a5 */ /* 0x000fce00080e040a */
[----:B------:R-:W-:Y:S01]  /*0fd0*/  UMOV UR6, UR4 ;  /* 0x0000000400067c82 */ /* 0x000fe20008000000 */
[----:B------:R-:W-:-:S05]  /*0fe0*/  UMOV UR7, UR5 ;  /* 0x0000000500077c82 */ /* 0x000fca0008000000 */
.L_x_10:
[----:B------:R-:W-:Y:S01]  /*0ff0*/  USHF.R.U64 UR5, UR6, UR19, UR7 ;  /* 0x0000001306057299 */ /* 0x000fe20008001207 */
[----:B------:R-:W-:Y:S01]  /*1000*/  IMAD.MOV.U32 R0, RZ, RZ, 0x1 ;  /* 0x00000001ff007424 */ /* 0x000fe200078e00ff */
[----:B------:R-:W-:Y:S02]  /*1010*/  USHF.L.U32 UR4, UR21, UR18, URZ ;  /* 0x0000001215047299 */ /* 0x000fe4000800063f */
[----:B------:R-:W-:Y:S02]  /*1020*/  ULOP3.LUT UR13, UR22, UR13, URZ, 0xc0, !UPT ;  /* 0x0000000d160d7292 */ /* 0x000fe4000f8ec03f */
[----:B------:R-:W-:Y:S02]  /*1030*/  UIADD3 UR6, -UR5, URZ, URZ ;  /* 0x0000003f05067290 */ /* 0x000fe4000fffe13f */
[----:B------:R-:W-:Y:S02]  /*1040*/  UIMAD UR13, UR4, UR5, UR13 ;  /* 0x00000005040d72a4 */ /* 0x000fe4000f8e020d */
[----:B------:R-:W-:-:S02]  /*1050*/  ULOP3.LUT UR15, UR16, UR15, URZ, 0xc0, !UPT ;  /* 0x0000000f100f7292 */ /* 0x000fc4000f8ec03f */
[----:B------:R-:W-:Y:S01]  /*1060*/  UIMAD UR4, UR6, UR20, UR23 ;  /* 0x00000014060472a4 */ /* 0x000fe2000f8e0217 */
[----:B------:R-:W-:Y:S01]  /*1070*/  ULDC UR5, c[0x0][0x610] ;  /* 0x0001840000057ab9 */ /* 0x000fe20000000800 */
[----:B------:R-:W-:Y:S02]  /*1080*/  UISETP.NE.AND UP0, UPT, UR45, URZ, UPT ;  /* 0x0000003f2d00728c */ /* 0x000fe4000bf05270 */
[----:B------:R-:W-:Y:S02]  /*1090*/  UIMAD UR12, UR13, UR5, UR12 ;  /* 0x000000050d0c72a4 */ /* 0x000fe4000f8e020c */
[----:B------:R-:W-:-:S04]  /*10a0*/  UIMAD UR4, UR4, UR17, UR15 ;  /* 0x00000011040472a4 */ /* 0x000fc8000f8e020f */
[----:B------:R-:W-:Y:S02]  /*10b0*/  USEL UR42, UR4, UR12, !UP0 ;  /* 0x0000000c042a7287 */ /* 0x000fe4000c000000 */
[----:B------:R-:W-:-:S12]  /*10c0*/  USEL UR41, UR12, UR4, !UP0 ;  /* 0x000000040c297287 */ /* 0x000fd8000c000000 */
.L_x_8:
[----:B------:R-:W-:-:S08]  /*10d0*/  NOP ;  /* 0x0000000000007918 */ /* 0x000fd00000000000 */
[----:B------:R-:W1:Y:S02]  /*10e0*/  USETMAXREG.TRY_ALLOC.CTAPOOL UP0, 0xf0 ;  /* 0x000000f0000079c8 */ /* 0x000e640008000600 */
[----:B-1----:R-:W-:-:S13]  /*10f0*/  PLOP3.LUT P0, PT, PT, PT, UP0, 0x80, 0x0 ;  /* 0x000000000000781c */ /* 0x002fda0003f0f008 */
[----:B------:R-:W-:Y:S05]  /*1100*/  @!P0 BRA `(.L_x_8) ;  /* 0xfffffffc00f08947 */ /* 0x000fea000383ffff */
[----:B------:R-:W-:Y:S01]  /*1110*/  ULDC.64 UR4, c[0x0][0x598] ;  /* 0x0001660000047ab9 */ /* 0x000fe20000000a00 */
[----:B------:R-:W-:Y:S01]  /*1120*/  ULDC.64 UR36, c[0x0][0x208] ;  /* 0x0000820000247ab9 */ /* 0x000fe20000000a00 */
[----:B------:R-:W-:-:S04]  /*1130*/  ISETP.NE.U32.AND P0, PT, RZ, UR4, PT ;  /* 0x00000004ff007c0c */ /* 0x000fc8000bf05070 */
[----:B------:R-:W-:-:S13]  /*1140*/  ISETP.NE.AND.EX P0, PT, RZ, UR5, PT, P0 ;  /* 0x00000005ff007c0c */ /* 0x000fda000bf05300 */
[----:B------:R-:W-:Y:S05]  /*1150*/  @!P0 BRA `(.L_x_11) ;  /* 0x00000000001c8947 */ /* 0x000fea0003800000 */
[----:B------:R-:W1:Y:S02]  /*1160*/  LDC.64 R2, c[0x0][0x598] ;  /* 0x00016600ff027b82 */ /* 0x000e640000000a00 */
[----:B-1----:R-:W2:Y:S02]  /*1170*/  LDG.E.64 R2, desc[UR36][R2.64] ;  /* 0x0000002402027981 */ /* 0x002ea4000c1e1b00 */
[----:B--2---:R-:W-:-:S04]  /*1180*/  ISETP.NE.U32.AND P0, PT, R2, RZ, PT ;  /* 0x000000ff0200720c */ /* 0x004fc80003f05070 */
[----:B------:R-:W-:-:S13]  /*1190*/  ISETP.NE.AND.EX P0, PT, R3, RZ, PT, P0 ;  /* 0x000000ff0300720c */ /* 0x000fda0003f05300 */
[----:B------:R-:W-:Y:S05]  /*11a0*/  @!P0 BRA `(.L_x_11) ;  /* 0x0000000000088947 */ /* 0x000fea0003800000 */
[----:B------:R1:W5:Y:S01]  /*11b0*/  LD.E R2, desc[UR36][R2.64] ;  /* 0x0000002402027980 */ /* 0x000362000c101900 */
[----:B------:R-:W-:Y:S05]  /*11c0*/  BRA `(.L_x_12) ;  /* 0x0000000000247947 */ /* 0x000fea0003800000 */
.L_x_11:
[----:B------:R-:W-:Y:S02]  /*11d0*/  ULDC.64 UR4, c[0x0][0x588] ;  /* 0x0001620000047ab9 */ /* 0x000fe40000000a00 */
[----:B------:R-:W-:-:S04]  /*11e0*/  ISETP.NE.U32.AND P0, PT, RZ, UR4, PT ;  /* 0x00000004ff007c0c */ /* 0x000fc8000bf05070 */
[----:B------:R-:W-:-:S13]  /*11f0*/  ISETP.NE.AND.EX P0, PT, RZ, UR5, PT, P0 ;  /* 0x00000005ff007c0c */ /* 0x000fda000bf05300 */
[----:B------:R-:W-:Y:S05]  /*1200*/  @!P0 BRA `(.L_x_13) ;  /* 0x00000000000c8947 */ /* 0x000fea0003800000 */
[----:B------:R-:W1:Y:S02]  /*1210*/  LDC.64 R2, c[0x0][0x588] ;  /* 0x00016200ff027b82 */ /* 0x000e640000000a00 */
[----:B-1----:R2:W5:Y:S01]  /*1220*/  LDG.E R2, desc[UR36][R2.64] ;  /* 0x0000002402027981 */ /* 0x002562000c1e1900 */
[----:B------:R-:W-:Y:S05]  /*1230*/  BRA `(.L_x_12) ;  /* 0x0000000000087947 */ /* 0x000fea0003800000 */
.L_x_13:
[----:B------:R-:W-:Y:S02]  /*1240*/  ULDC UR4, c[0x0][0x580] ;  /* 0x0001600000047ab9 */ /* 0x000fe40000000800 */
[----:B------:R-:W-:-:S07]  /*1250*/  MOV R2, UR4 ;  /* 0x0000000400027c02 */ /* 0x000fce0008000f00 */
.L_x_12:
[----:B------:R-:W-:Y:S02]  /*1260*/  ULDC.64 UR4, c[0x0][0x5a0] ;  /* 0x0001680000047ab9 */ /* 0x000fe40000000a00 */
[----:B------:R-:W-:-:S04]  /*1270*/  ISETP.NE.U32.AND P0, PT, RZ, UR4, PT ;  /* 0x00000004ff007c0c */ /* 0x000fc8000bf05070 */
[----:B------:R-:W-:-:S13]  /*1280*/  ISETP.NE.AND.EX P0, PT, RZ, UR5, PT, P0 ;  /* 0x00000005ff007c0c */ /* 0x000fda000bf05300 */
[----:B------:R-:W-:Y:S05]  /*1290*/  @!P0 BRA `(.L_x_14) ;  /* 0x00000000001c8947 */ /* 0x000fea0003800000 */
[----:B------:R-:W3:Y:S02]  /*12a0*/  LDC.64 R4, c[0x0][0x5a0] ;  /* 0x00016800ff047b82 */ /* 0x000ee40000000a00 */
[----:B---3--:R-:W3:Y:S02]  /*12b0*/  LDG.E.64 R4, desc[UR36][R4.64] ;  /* 0x0000002404047981 */ /* 0x008ee4000c1e1b00 */
[----:B---3--:R-:W-:-:S04]  /*12c0*/  ISETP.NE.U32.AND P0, PT, R4, RZ, PT ;  /* 0x000000ff0400720c */ /* 0x008fc80003f05070 */
[----:B------:R-:W-:-:S13]  /*12d0*/  ISETP.NE.AND.EX P0, PT, R5, RZ, PT, P0 ;  /* 0x000000ff0500720c */ /* 0x000fda0003f05300 */
[----:B------:R-:W-:Y:S05]  /*12e0*/  @!P0 BRA `(.L_x_14) ;  /* 0x0000000000088947 */ /* 0x000fea0003800000 */
[----:B------:R3:W5:Y:S01]  /*12f0*/  LD.E R16, desc[UR36][R4.64] ;  /* 0x0000002404107980 */ /* 0x000762000c101900 */
[----:B------:R-:W-:Y:S05]  /*1300*/  BRA `(.L_x_15) ;  /* 0x0000000000247947 */ /* 0x000fea0003800000 */
.L_x_14:
[----:B------:R-:W-:Y:S02]  /*1310*/  ULDC.64 UR4, c[0x0][0x590] ;  /* 0x0001640000047ab9 */ /* 0x000fe40000000a00 */
[----:B------:R-:W-:-:S04]  /*1320*/  ISETP.NE.U32.AND P0, PT, RZ, UR4, PT ;  /* 0x00000004ff007c0c */ /* 0x000fc8000bf05070 */
[----:B------:R-:W-:-:S13]  /*1330*/  ISETP.NE.AND.EX P0, PT, RZ, UR5, PT, P0 ;  /* 0x00000005ff007c0c */ /* 0x000fda000bf05300 */
[----:B------:R-:W-:Y:S05]  /*1340*/  @!P0 BRA `(.L_x_16) ;  /* 0x00000000000c8947 */ /* 0x000fea0003800000 */
[----:B------:R-:W3:Y:S02]  /*1350*/  LDC.64 R4, c[0x0][0x590] ;  /* 0x00016400ff047b82 */ /* 0x000ee40000000a00 */
[----:B---3--:R4:W5:Y:S01]  /*1360*/  LDG.E R16, desc[UR36][R4.64] ;  /* 0x0000002404107981 */ /* 0x008962000c1e1900 */
[----:B------:R-:W-:Y:S05]  /*1370*/  BRA `(.L_x_15) ;  /* 0x0000000000087947 */ /* 0x000fea0003800000 */
.L_x_16:
[----:B------:R-:W-:Y:S02]  /*1380*/  ULDC UR4, c[0x0][0x584] ;  /* 0x0001610000047ab9 */ /* 0x000fe40000000800 */
[----:B------:R-:W-:-:S07]  /*1390*/  IMAD.U32 R16, RZ, RZ, UR4 ;  /* 0x00000004ff107e24 */ /* 0x000fce000f8e00ff */
.L_x_15:
[----:B------:R-:W-:-:S13]  /*13a0*/  LOP3.LUT P0, RZ, R0, 0xff, RZ, 0xc0, !PT ;  /* 0x000000ff00ff7812 */ /* 0x000fda000780c0ff */
[----:B------:R-:W-:Y:S05]  /*13b0*/  @!P0 EXIT ;  /* 0x000000000000894d */ /* 0x000fea0003800000 */
[----:B------:R-:W-:Y:S01]  /*13c0*/  ULDC UR4, c[0x0][0x28c] ;  /* 0x0000a30000047ab9 */ /* 0x000fe20000000800 */
[----:B------:R-:W-:Y:S01]  /*13d0*/  UMOV UR38, URZ ;  /* 0x0000003f00267c82 */ /* 0x000fe20008000000 */
[----:B------:R-:W-:Y:S01]  /*13e0*/  UIADD3 UR4, UR4, 0x1f, URZ ;  /* 0x0000001f04047890 */ /* 0x000fe2000fffe03f */
[----:B------:R-:W-:-:S03]  /*13f0*/  UMOV UR39, URZ ;  /* 0x0000003f00277c82 */ /* 0x000fc60008000000 */
[----:B------:R-:W-:-:S04]  /*1400*/  USHF.R.S32.HI UR5, URZ, 0x1f, UR4 ;  /* 0x0000001f3f057899 */ /* 0x000fc80008011404 */
[----:B------:R-:W-:-:S04]  /*1410*/  ULEA.HI UR5, UR5, UR4, URZ, 0x5 ;  /* 0x0000000405057291 */ /* 0x000fc8000f8f283f */
[----:B------:R-:W-:-:S12]  /*1420*/  USHF.R.S32.HI UR44, URZ, 0x5, UR5 ;  /* 0x000000053f2c7899 */ /* 0x000fd80008011405 */
.L_x_546:
[----:B------:R-:W0:Y:S01]  /*1430*/  S2R R0, SR_TID.X ;  /* 0x0000000000007919 */ /* 0x000e220000002100 */
[----:B-1----:R-:W1:Y:S01]  /*1440*/  S2UR UR7, SR_CgaCtaId ;  /* 0x00000000000779c3 */ /* 0x002e620000008800 */
[----:B------:R-:W-:Y:S02]  /*1450*/  UMOV UR6, 0x400 ;  /* 0x0000040000067882 */ /* 0x000fe40000000000 */
[----:B-1----:R-:W-:Y:S01]  /*1460*/  ULEA UR6, UR7, UR6, 0x18 ;  /* 0x0000000607067291 */ /* 0x002fe2000f8ec03f */
[----:B0-----:R-:W-:-:S04]  /*1470*/  LOP3.LUT R0, R0, 0x80, RZ, 0xc0, !PT ;  /* 0x0000008000007812 */ /* 0x001fc800078ec0ff */
[----:B------:R-:W-:-:S06]  /*1480*/  SHF.R.U32.HI R0, RZ, 0x7, R0 ;  /* 0x00000007ff007819 */ /* 0x000fcc0000011600 */
[----:B------:R-:W0:Y:S02]  /*1490*/  SHFL.IDX PT, R0, R0, RZ, 0x1f ;  /* 0x00001fff00007589 */ /* 0x000e2400000e0000 */
[----:B0-----:R-:W-:-:S13]  /*14a0*/  R2UR UR4, R0 ;  /* 0x00000000000472ca */ /* 0x001fda00000e0000 */
[----:B------:R-:W-:-:S04]  /*14b0*/  ULEA.HI UR5, UR4, UR4, URZ, 0x1 ;  /* 0x0000000404057291 */ /* 0x000fc8000f8f083f */
[----:B------:R-:W-:-:S04]  /*14c0*/  ULOP3.LUT UR5, UR5, 0xffffe, URZ, 0xc0, !UPT ;  /* 0x000ffffe05057892 */ /* 0x000fc8000f8ec03f */
[----:B------:R-:W-:-:S03]  /*14d0*/  UIADD3 UR5, UR4, -UR5, URZ ;  /* 0x8000000504057290 */ /* 0x000fc6000fffe03f */
[----:B------:R-:W-:Y:S01]  /*14e0*/  ULDC UR4, c[0x0][0x28c] ;  /* 0x0000a30000047ab9 */ /* 0x000fe20000000800 */
[----:B------:R-:W-:Y:S01]  /*14f0*/  ULEA UR5, UR5, UR6, 0xc ;  /* 0x0000000605057291 */ /* 0x000fe2000f8e603f */
[----:B------:R-:W-:-:S03]  /*1500*/  ISETP.LT.AND P0, PT, RZ, UR4, PT ;  /* 0x00000004ff007c0c */ /* 0x000fc6000bf01270 */
[----:B------:R-:W-:-:S04]  /*1510*/  UIADD3 UR5, UR5, 0x180, URZ ;  /* 0x0000018005057890 */ /* 0x000fc8000fffe03f */
[----:B------:R-:W-:-:S04]  /*1520*/  USHF.R.U32.HI UR5, URZ, 0x4, UR5 ;  /* 0x000000043f057899 */ /* 0x000fc80008011605 */
[----:B------:R-:W-:Y:S02]  /*1530*/  ULOP3.LUT UR46, UR5, 0x3fff, URZ, 0xc0, !UPT ;  /* 0x00003fff052e7892 */ /* 0x000fe4000f8ec03f */
[----:B---3--:R-:W-:Y:S10]  /*1540*/  @P0 BRA `(.L_x_17) ;  /* 0x0000000000400947 */ /* 0x008ff40003800000 */
[----:B------:R-:W-:Y:S01]  /*1550*/  MOV R0, 0x0 ;  /* 0x0000000000007802 */ /* 0x000fe20000000f00 */
[----:B------:R-:W-:Y:S01]  /*1560*/  ULDC.64 UR4, c[0x4][0x68] ;  /* 0x01001a0000047ab9 */ /* 0x000fe20000000a00 */
[----:B------:R-:W-:Y:S01]  /*1570*/  ULDC.64 UR6, c[0x4][0x8] ;  /* 0x0100020000067ab9 */ /* 0x000fe20000000a00 */
[----:B---34-:R-:W-:Y:S01]  /*1580*/  IMAD.U32 R4, RZ, RZ, UR4 ;  /* 0x00000004ff047e24 */ /* 0x018fe2000f8e00ff */
[----:B------:R0:W1:Y:S01]  /*1590*/  LDC.64 R14, c[0x4][R0] ;  /* 0x01000000000e7b82 */ /* 0x0000620000000a00 */
[----:B------:R-:W-:Y:S01]  /*15a0*/  IMAD.U32 R5, RZ, RZ, UR5 ;  /* 0x00000005ff057e24 */ /* 0x000fe2000f8e00ff */
[----:B------:R-:W-:Y:S01]  /*15b0*/  ULDC.64 UR4, c[0x4][0x70] ;  /* 0x01001c0000047ab9 */ /* 0x000fe20000000a00 */
[----:B------:R-:W-:Y:S01]  /*15c0*/  IMAD.U32 R10, RZ, RZ, UR6 ;  /* 0x00000006ff0a7e24 */ /* 0x000fe2000f8e00ff */
[----:B------:R-:W-:Y:S01]  /*15d0*/  MOV R13, RZ ;  /* 0x000000ff000d7202 */ /* 0x000fe20000000f00 */
[----:B------:R-:W-:Y:S02]  /*15e0*/  IMAD.U32 R6, RZ, RZ, UR4 ;  /* 0x00000004ff067e24 */ /* 0x000fe4000f8e00ff */
[----:B------:R-:W-:-:S02]  /*15f0*/  IMAD.U32 R7, RZ, RZ, UR5 ;  /* 0x00000005ff077e24 */ /* 0x000fc4000f8e00ff */
[----:B------:R-:W-:Y:S02]  /*1600*/  IMAD.U32 R11, RZ, RZ, UR7 ;  /* 0x00000007ff0b7e24 */ /* 0x000fe4000f8e00ff */
[----:B------:R-:W-:Y:S02]  /*1610*/  IMAD.MOV.U32 R8, RZ, RZ, 0x1e1 ;  /* 0x000001e1ff087424 */ /* 0x000fe400078e00ff */
[----:B0-----:R-:W-:-:S07]  /*1620*/  IMAD.MOV.U32 R12, RZ, RZ, 0x1 ;  /* 0x00000001ff0c7424 */ /* 0x001fce00078e00ff */
[----:B------:R-:W-:-:S07]  /*1630*/  LEPC R20, `(.L_x_17) ;  /* 0x000000001014794e */ /* 0x000fce0000000000 */
[----:B-12--5:R-:W-:Y:S05]  /*1640*/  CALL.ABS.NOINC R14 ;  /* 0x000000000e007343 */ /* 0x026fea0003c00000 */
.L_x_17:
[----:B------:R-:W-:-:S06]  /*1650*/  ULOP3.LUT UR4, UR40, 0x1, URZ, 0xfc, !UPT ;  /* 0x0000000128047892 */ /* 0x000fcc000f8efc3f */
[----:B------:R-:W-:-:S05]  /*1660*/  IMAD.U32 R0, RZ, RZ, UR4 ;  /* 0x00000004ff007e24 */ /* 0x000fca000f8e00ff */
[----:B------:R-:W-:-:S13]  /*1670*/  ISETP.NE.AND P0, PT, R0, 0x3, PT ;  /* 0x000000030000780c */ /* 0x000fda0003f05270 */
[----:B------:R-:W-:Y:S05]  /*1680*/  @!P0 BRA `(.L_x_18) ;  /* 0x0000000000048947 */ /* 0x000fea0003800000 */
[----:B------:R-:W-:Y:S01]  /*1690*/  BPT.TRAP 0x1 ;  /* 0x000000040000795c */ /* 0x000fe20000300000 */
.L_x_18:
[----:B------:R-:W0:Y:S01]  /*16a0*/  S2UR UR5, SR_CgaCtaId ;  /* 0x00000000000579c3 */ /* 0x000e220000008800 */
[----:B------:R-:W-:Y:S01]  /*16b0*/  UMOV UR4, 0x400 ;  /* 0x0000040000047882 */ /* 0x000fe20000000000 */
[----:B--2---:R-:W-:Y:S02]  /*16c0*/  IMAD.U32 R3, RZ, RZ, UR38 ;  /* 0x00000026ff037e24 */ /* 0x004fe4000f8e00ff */
[----:B---34-:R-:W-:-:S03]  /*16d0*/  IMAD.U32 R5, RZ, RZ, UR39 ;  /* 0x00000027ff057e24 */ /* 0x018fc6000f8e00ff */
[----:B------:R-:W-:Y:S01]  /*16e0*/  SHF.L.U32 R3, R3, 0x1f, RZ ;  /* 0x0000001f03037819 */ /* 0x000fe200000006ff */
[----:B0-----:R-:W-:-:S06]  /*16f0*/  ULEA UR4, UR5, UR4, 0x18 ;  /* 0x0000000405047291 */ /* 0x001fcc000f8ec03f */
[----:B------:R-:W-:-:S04]  /*1700*/  IMAD.U32 R0, RZ, RZ, UR4 ;  /* 0x00000004ff007e24 */ /* 0x000fc8000f8e00ff */
[----:B------:R-:W-:-:S04]  /*1710*/  IMAD R4, R5, 0x8, R0 ;  /* 0x0000000805047824 */ /* 0x000fc800078e0200 */
[----:B------:R0:W1:Y:S01]  /*1720*/  SYNCS.PHASECHK.TRANS64.TRYWAIT P1, [R4+URZ], R3 ;  /* 0x00000003040075a7 */ /* 0x000062000802017f */
[----:B------:R-:W-:Y:S05]  /*1730*/  @!P0 BRA `(.L_x_19) ;  /* 0x0000000000048947 */ /* 0x000fea0003800000 */
[----:B------:R-:W-:Y:S01]  /*1740*/  BPT.TRAP 0x1 ;  /* 0x000000040000795c */ /* 0x000fe20000300000 */
.L_x_19:
[----:B-1----:R-:W-:Y:S05]  /*1750*/  @P1 BRA `(.L_x_20) ;  /* 0x0000000000081947 */ /* 0x002fea0003800000 */
[----:B------:R-:W1:Y:S02]  /*1760*/  SYNCS.PHASECHK.TRANS64.TRYWAIT P1, [R4+URZ], R3 ;  /* 0x00000003040075a7 */ /* 0x000e64000802017f */
[----:B-1----:R-:W-:Y:S05]  /*1770*/  @!P1 BRA `(.L_x_21) ;  /* 0x0000016000e49947 */ /* 0x002fea0003800000 */
.L_x_20:
[----:B------:R-:W-:-:S04]  /*1780*/  UISETP.LT.AND UP0, UPT, UR44, 0x1, UPT ;  /* 0x000000012c00788c */ /* 0x000fc8000bf01270 */
[----:B------:R-:W-:-:S06]  /*1790*/  USEL UR4, UR44, 0x1, UP0 ;  /* 0x000000012c047887 */ /* 0x000fcc0008000000 */
[----:B01----:R-:W-:Y:S01]  /*17a0*/  IMAD.U32 R4, RZ, RZ, UR4 ;  /* 0x00000004ff047e24 */ /* 0x003fe2000f8e00ff */
[----:B------:R-:W-:Y:S05]  /*17b0*/  WARPSYNC.ALL ;  /* 0x0000000000007948 */ /* 0x000fea0003800000 */
[----:B------:R-:W-:-:S04]  /*17c0*/  IADD3 R4, -R4, UR44, RZ ;  /* 0x0000002c04047c10 */ /* 0x000fc8000fffe1ff */
[----:B------:R-:W-:Y:S02]  /*17d0*/  ISETP.GE.AND P1, PT, R4, 0x1, PT ;  /* 0x000000010400780c */ /* 0x000fe40003f26270 */
[----:B------:R-:W-:Y:S01]  /*17e0*/  R2UR UR4, R0 ;  /* 0x00000000000472ca */ /* 0x000fe200000e0000 */
[----:B------:R-:W-:Y:S01]  /*17f0*/  ULOP3.LUT UR8, UR46, 0x10000, URZ, 0xfc, !UPT ;  /* 0x000100002e087892 */ /* 0x000fe2000f8efc3f */
[----:B------:R-:W-:Y:S01]  /*1800*/  WARPGROUP.ARRIVE ;  /* 0x00000000000079c5 */ /* 0x000fe20000000000 */
[----:B------:R-:W-:Y:S01]  /*1810*/  UMOV UR5, 0x80000020 ;  /* 0x8000002000057882 */ /* 0x000fe20000000000 */
[----:B------:R-:W-:Y:S01]  /*1820*/  UMOV UR7, 0x80000020 ;  /* 0x8000002000077882 */ /* 0x000fe20000000000 */
[----:B------:R-:W-:-:S08]  /*1830*/  ULEA UR10, UR39, UR8, 0xa ;  /* 0x00000008270a7291 */ /* 0x000fd0000f8e503f */
[----:B------:R-:W-:-:S04]  /*1840*/  UIADD3 UR4, UR4, 0x1c180, URZ ;  /* 0x0001c18004047890 */ /* 0x000fc8000fffe03f */
[----:B------:R-:W-:-:S04]  /*1850*/  USHF.R.U32.HI UR4, URZ, 0x4, UR4 ;  /* 0x000000043f047899 */ /* 0x000fc80008011604 */
[----:B------:R-:W-:-:S04]  /*1860*/  ULOP3.LUT UR4, UR4, 0x3fff, URZ, 0xc0, !UPT ;  /* 0x00003fff04047892 */ /* 0x000fc8000f8ec03f */
[----:B------:R-:W-:-:S03]  /*1870*/  ULOP3.LUT UR9, UR4, 0x10000, URZ, 0xfc, !UPT ;  /* 0x0001000004097892 */ /* 0x000fc6000f8efc3f */
[----:B------:R-:W-:Y:S01]  /*1880*/  UMOV UR4, UR10 ;  /* 0x0000000a00047c82 */ /* 0x000fe20008000000 */
[----:B------:R-:W-:-:S07]  /*1890*/  ULEA UR11, UR39, UR9, 0xa ;  /* 0x00000009270b7291 */ /* 0x000fce000f8e503f */
[----:B------:R-:W-:Y:S02]  /*18a0*/  UMOV UR6, UR11 ;  /* 0x0000000b00067c82 */ /* 0x000fe40008000000 */
[----:B------:R-:W-:Y:S01]  /*18b0*/  HGMMA.64x256x16.F32.BF16 R24, gdesc[UR4], RZ, !UPT, gsb0 ;  /* 0x03e00000041879f0 */ /* 0x000fe2000c0018ff */
[----:B------:R-:W-:Y:S01]  /*18c0*/  UIADD3 UR4, UR10, 0x200, URZ ;  /* 0x000002000a047890 */ /* 0x000fe2000fffe03f */
[----:B------:R-:W-:Y:S01]  /*18d0*/  UMOV UR5, 0x80000020 ;  /* 0x8000002000057882 */ /* 0x000fe20000000000 */
[----:B------:R-:W-:Y:S02]  /*18e0*/  WARPGROUP.DEPBAR.LE gsb0, 0x0 ;  /* 0x00008000000079c5 */ /* 0x000fe40000010000 */
[----:B------:R-:W-:Y:S01]  /*18f0*/  STL.64 [R1], R24 ;  /* 0x0000001801007387 */ /* 0x000fe20000100a00 */
[----:B------:R-:W-:Y:S01]  /*1900*/  IMAD.MOV.U32 R235, RZ, RZ, R51 ;  /* 0x000000ffffeb7224 */ /* 0x000fe200078e0033 */
[----:B------:R-:W-:Y:S01]  /*1910*/  MOV R232, R54 ;  /* 0x0000003600e87202 */ /* 0x000fe20000000f00 */
[----:B------:R-:W-:Y:S01]  /*1920*/  IMAD.MOV.U32 R234, RZ, RZ, R52 ;  /* 0x000000ffffea7224 */ /* 0x000fe200078e0034 */
[----:B------:R-:W-:Y:S01]  /*1930*/  STL.64 [R1+0x8], R26 ;  /* 0x0000081a01007387 */ /* 0x000fe20000100a00 */
        /* <DEDUP_REMOVED lines=36> */
[----:B------:R-:W-:-:S02]  /*1b80*/  IMAD.MOV.U32 R157, RZ, RZ, R73 ;  /* 0x000000ffff9d7224 */ /* 0x000fc400078e0049 */
[----:B------:R-:W-:Y:S01]  /*1b90*/  IMAD.MOV.U32 R159, RZ, RZ, R75 ;  /* 0x000000ffff9f7224 */ /* 0x000fe200078e004b */
[----:B------:R-:W-:Y:S01]  /*1ba0*/  STL.64 [R1+0x58], R46 ;  /* 0x0000582e01007387 */ /* 0x000fe20000100a00 */
[----:B------:R-:W-:Y:S02]  /*1bb0*/  IMAD.MOV.U32 R160, RZ, RZ, R76 ;  /* 0x000000ffffa07224 */ /* 0x000fe400078e004c */
[----:B------:R-:W-:Y:S01]  /*1bc0*/  IMAD.MOV.U32 R161, RZ, RZ, R77 ;  /* 0x000000ffffa17224 */ /* 0x000fe200078e004d */
[----:B------:R-:W-:Y:S01]  /*1bd0*/  STL.64 [R1+0x60], R48 ;  /* 0x0000603001007387 */ /* 0x000fe20000100a00 */
[----:B------:R-:W-:Y:S02]  /*1be0*/  IMAD.MOV.U32 R162, RZ, RZ, R78 ;  /* 0x000000ffffa27224 */ /* 0x000fe400078e004e */
[----:B------:R-:W-:Y:S01]  /*1bf0*/  IMAD.MOV.U32 R163, RZ, RZ, R79 ;  /* 0x000000ffffa37224 */ /* 0x000fe200078e004f */
[----:B------:R0:W-:Y:S01]  /*1c00*/  STL [R1+0x68], R50 ;  /* 0x0000683201007387 */ /* 0x0001e20000100800 */
[----:B------:R-:W-:-:S02]  /*1c10*/  IMAD.MOV.U32 R164, RZ, RZ, R80 ;  /* 0x000000ffffa47224 */ /* 0x000fc400078e0050 */
[----:B------:R-:W-:Y:S01]  /*1c20*/  IMAD.MOV.U32 R165, RZ, RZ, R81 ;  /* 0x000000ffffa57224 */ /* 0x000fe200078e0051 */
[----:B------:R-:W-:Y:S01]  /*1c30*/  STL [R1+0x2b8], R152 ;  /* 0x0002b89801007387 */ /* 0x000fe20000100800 */
[----:B------:R-:W-:Y:S02]  /*1c40*/  IMAD.MOV.U32 R166, RZ, RZ, R82 ;  /* 0x000000ffffa67224 */ /* 0x000fe400078e0052 */
[----:B------:R-:W-:Y:S02]  /*1c50*/  IMAD.MOV.U32 R167, RZ, RZ, R83 ;  /* 0x000000ffffa77224 */ /* 0x000fe400078e0053 */
[----:B------:R-:W-:Y:S02]  /*1c60*/  IMAD.MOV.U32 R169, RZ, RZ, R85 ;  /* 0x000000ffffa97224 */ /* 0x000fe400078e0055 */
[----:B------:R-:W-:Y:S02]  /*1c70*/  IMAD.MOV.U32 R170, RZ, RZ, R86 ;  /* 0x000000ffffaa7224 */ /* 0x000fe400078e0056 */
[----:B------:R-:W-:-:S02]  /*1c80*/  IMAD.MOV.U32 R171, RZ, RZ, R87 ;  /* 0x000000ffffab7224 */ /* 0x000fc400078e0057 */
[----:B------:R-:W-:Y:S02]  /*1c90*/  IMAD.MOV.U32 R172, RZ, RZ, R88 ;  /* 0x000000ffffac7224 */ /* 0x000fe400078e0058 */
        /* <DEDUP_REMOVED lines=57> */
[----:B0-----:R-:W-:-:S06]  /*2030*/  WARPGROUP.ARRIVE ;  /* 0x00000000000079c5 */ /* 0x001fcc0000000000 */
[----:B------:R-:W-:Y:S03]  /*2040*/  HGMMA.64x256x16.F32.BF16 R24, gdesc[UR4], RZ, !UPT, gsb0 ;  /* 0x03e00000041879f0 */ /* 0x000fe6000c0018ff */
[----:B------:R-:W-:Y:S02]  /*2050*/  WARPGROUP.DEPBAR.LE gsb0, 0x0 ;  /* 0x00008000000079c5 */ /* 0x000fe40000010000 */
[----:B------:R-:W-:Y:S04]  /*2060*/  STL.64 [R1+0x2b0], R150 ;  /* 0x0002b09601007387 */ /* 0x000fe80000100a00 */
        /* <DEDUP_REMOVED lines=20> */
[----:B------:R0:W-:Y:S04]  /*21b0*/  STL.64 [R1+0x208], R108 ;  /* 0x0002086c01007387 */ /* 0x0001e80000100a00 */
[----:B0-----:R-:W2:Y:S04]  /*21c0*/  LDL.LU R108, [R1] ;  /* 0x00000000016c7983 */ /* 0x001ea80000300800 */
[----:B------:R-:W2:Y:S04]  /*21d0*/  LDL.LU R109, [R1+0x4] ;  /* 0x00000400016d7983 */ /* 0x000ea80000300800 */
        /* <DEDUP_REMOVED lines=24> */
[----:B------:R-:W2:Y:S01]  /*2360*/  LDL.LU R134, [R1+0x68] ;  /* 0x0000680001867983 */ /* 0x000ea20000300800 */
[----:B------:R-:W-:Y:S01]  /*2370*/  IMAD.MOV.U32 R135, RZ, RZ, R235 ;  /* 0x000000ffff877224 */ /* 0x000fe200078e00eb */
[----:B------:R-:W-:Y:S01]  /*2380*/  MOV R137, R233 ;  /* 0x000000e900897202 */ /* 0x000fe20000000f00 */
[----:B------:R-:W-:Y:S01]  /*2390*/  IMAD.MOV.U32 R136, RZ, RZ, R234 ;  /* 0x000000ffff887224 */ /* 0x000fe200078e00ea */
[----:B------:R-:W-:Y:S01]  /*23a0*/  MOV R147, R223 ;  /* 0x000000df00937202 */ /* 0x000fe20000000f00 */
[----:B------:R-:W-:Y:S01]  /*23b0*/  IMAD.MOV.U32 R138, RZ, RZ, R232 ;  /* 0x000000ffff8a7224 */ /* 0x000fe200078e00e8 */
[----:B------:R-:W-:Y:S01]  /*23c0*/  MOV R232, R7 ;  /* 0x0000000700e87202 */ /* 0x000fe20000000f00 */
[----:B------:R-:W-:Y:S01]  /*23d0*/  IMAD.MOV.U32 R139, RZ, RZ, R231 ;  /* 0x000000ffff8b7224 */ /* 0x000fe200078e00e7 */
[----:B------:R-:W-:Y:S01]  /*23e0*/  UIADD3 UR4, UR10, 0x2, URZ ;  /* 0x000000020a047890 */ /* 0x000fe2000fffe03f */
[----:B------:R-:W-:Y:S01]  /*23f0*/  IMAD.MOV.U32 R140, RZ, RZ, R230 ;  /* 0x000000ffff8c7224 */ /* 0x000fe200078e00e6 */
[----:B------:R-:W-:Y:S01]  /*2400*/  UIADD3 UR6, UR11, 0x2, URZ ;  /* 0x000000020b067890 */ /* 0x000fe2000fffe03f */
[----:B------:R-:W-:Y:S01]  /*2410*/  IMAD.MOV.U32 R141, RZ, RZ, R229 ;  /* 0x000000ffff8d7224 */ /* 0x000fe200078e00e5 */
[----:B------:R-:W-:Y:S01]  /*2420*/  UMOV UR5, 0x80000020 ;  /* 0x8000002000057882 */ /* 0x000fe20000000000 */
[----:B------:R-:W-:Y:S01]  /*2430*/  IMAD.MOV.U32 R142, RZ, RZ, R228 ;  /* 0x000000ffff8e7224 */ /* 0x000fe200078e00e4 */
[----:B------:R-:W-:Y:S01]  /*2440*/  UMOV UR7, 0x80000020 ;  /* 0x8000002000077882 */ /* 0x000fe20000000000 */
[----:B------:R-:W-:-:S02]  /*2450*/  IMAD.MOV.U32 R143, RZ, RZ, R227 ;  /* 0x000000ffff8f7224 */ /* 0x000fc400078e00e3 */
[----:B------:R-:W-:Y:S02]  /*2460*/  IMAD.MOV.U32 R144, RZ, RZ, R226 ;  /* 0x000000ffff907224 */ /* 0x000fe400078e00e2 */
[----:B------:R-:W-:Y:S02]  /*2470*/  IMAD.MOV.U32 R145, RZ, RZ, R225 ;  /* 0x000000ffff917224 */ /* 0x000fe400078e00e1 */
[----:B------:R-:W-:Y:S02]  /*2480*/  IMAD.MOV.U32 R146, RZ, RZ, R224 ;  /* 0x000000ffff927224 */ /* 0x000fe400078e00e0 */
[----:B------:R-:W-:Y:S01]  /*2490*/  IMAD.MOV.U32 R148, RZ, RZ, R222 ;  /* 0x000000ffff947224 */ /* 0x000fe200078e00de */
[----:B------:R-:W-:Y:S01]  /*24a0*/  MOV R222, R19 ;  /* 0x0000001300de7202 */ /* 0x000fe20000000f00 */
        /* <DEDUP_REMOVED lines=19> */
[----:B------:R-:W-:-:S06]  /*25e0*/  IMAD.MOV.U32 R235, RZ, RZ, R3 ;  /* 0x000000ffffeb7224 */ /* 0x000fcc00078e0003 */
[----:B--2---:R-:W-:-:S06]  /*25f0*/  WARPGROUP.ARRIVE ;  /* 0x00000000000079c5 */ /* 0x004fcc0000000000 */
[----:B------:R-:W-:Y:S03]  /*2600*/  HGMMA.64x256x16.F32.BF16 R108, gdesc[UR4], R108, gsb0 ;  /* 0x03e00000046c79f0 */ /* 0x000fe6000800186c */
[----:B------:R-:W-:Y:S02]  /*2610*/  WARPGROUP.DEPBAR.LE gsb0, 0x0 ;  /* 0x00008000000079c5 */ /* 0x000fe40000010000 */
[----:B------:R-:W-:Y:S04]  /*2620*/  STL.64 [R1], R108 ;  /* 0x0000006c01007387 */ /* 0x000fe80000100a00 */
        /* <DEDUP_REMOVED lines=63> */
[----:B0-----:R1:W5:Y:S04]  /*2a20*/  LDL.LU R152, [R1+0x2b8] ;  /* 0x0002b80001987983 */ /* 0x0013680000300800 */
[----:B------:R-:W2:Y:S04]  /*2a30*/  LDL.LU.64 R150, [R1+0x2b0] ;  /* 0x0002b00001967983 */ /* 0x000ea80000300a00 */
        /* <DEDUP_REMOVED lines=20> */
[----:B------:R-:W2:Y:S01]  /*2b80*/  LDL.LU.64 R108, [R1+0x208] ;  /* 0x00020800016c7983 */ /* 0x000ea20000300a00 */
[----:B------:R-:W-:Y:S01]  /*2b90*/  UIADD3 UR4, UR10, 0x202, URZ ;  /* 0x000002020a047890 */ /* 0x000fe2000fffe03f */
[----:B------:R-:W-:Y:S01]  /*2ba0*/  UMOV UR5, 0x80000020 ;  /* 0x8000002000057882 */ /* 0x000fe20000000000 */
[----:B--2---:R-:W-:-:S07]  /*2bb0*/  WARPGROUP.ARRIVE ;  /* 0x00000000000079c5 */ /* 0x004fce0000000000 */
[----:B------:R-:W-:Y:S03]  /*2bc0*/  HGMMA.64x256x16.F32.BF16 R24, gdesc[UR4], R24, gsb0 ;  /* 0x03e00000041879f0 */ /* 0x000fe60008001818 */
[----:B------:R-:W-:Y:S02]  /*2bd0*/  WARPGROUP.DEPBAR.LE gsb0, 0x0 ;  /* 0x00008000000079c5 */ /* 0x000fe40000010000 */
[----:B-1----:R-:W-:Y:S05]  /*2be0*/  @!P1 BRA `(.L_x_22) ;  /* 0x0000002000949947 */ /* 0x002fea0003800000 */
[----:B------:R-:W-:Y:S02]  /*2bf0*/  UIADD3 UR4, UR39, 0x1, URZ ;  /* 0x0000000127047890 */ /* 0x000fe4000fffe03f */
[----:B------:R-:W-:Y:S02]  /*2c00*/  UMOV UR11, UR39 ;  /* 0x00000027000b7c82 */ /* 0x000fe40008000000 */
[----:B------:R-:W-:-:S04]  /*2c10*/  UISETP.NE.AND UP0, UPT, UR4, 0x7, UPT ;  /* 0x000000070400788c */ /* 0x000fc8000bf05270 */
[----:B------:R-:W-:Y:S02]  /*2c20*/  USEL UR5, URZ, 0x1, UP0 ;  /* 0x000000013f057887 */ /* 0x000fe40008000000 */
[----:B------:R-:W-:Y:S02]  /*2c30*/  USEL UR10, UR4, URZ, UP0 ;  /* 0x0000003f040a7287 */ /* 0x000fe40008000000 */
[----:B------:R-:W-:-:S06]  /*2c40*/  ULOP3.LUT UR5, UR38, UR5, URZ, 0x3c, !UPT ;  /* 0x0000000526057292 */ /* 0x000fcc000f8e3c3f */
[----:B------:R-:W-:-:S07]  /*2c50*/  IMAD.U32 R3, RZ, RZ, UR5 ;  /* 0x00000005ff037e24 */ /* 0x000fce000f8e00ff */
.L_x_29:
[----:B------:R-:W-:Y:S05]  /*2c60*/  @!P0 BRA `(.L_x_23) ;  /* 0x0000000000048947 */ /* 0x000fea0003800000 */
[----:B------:R-:W-:Y:S01]  /*2c70*/  BPT.TRAP 0x1 ;  /* 0x000000040000795c */ /* 0x000fe20000300000 */
.L_x_23:
[----:B------:R-:W0:Y:S01]  /*2c80*/  S2UR UR5, SR_CgaCtaId ;  /* 0x00000000000579c3 */ /* 0x000e220000008800 */
[----:B------:R-:W-:Y:S01]  /*2c90*/  UMOV UR4, 0x400 ;  /* 0x0000040000047882 */ /* 0x000fe20000000000 */
[----:B------:R-:W-:Y:S01]  /*2ca0*/  IMAD.U32 R5, RZ, RZ, UR10 ;  /* 0x0000000aff057e24 */ /* 0x000fe2000f8e00ff */
[----:B------:R-:W-:Y:S01]  /*2cb0*/  SHF.L.U32 R6, R3, 0x1f, RZ ;  /* 0x0000001f03067819 */ /* 0x000fe200000006ff */
[----:B0-----:R-:W-:-:S06]  /*2cc0*/  ULEA UR4, UR5, UR4, 0x18 ;  /* 0x0000000405047291 */ /* 0x001fcc000f8ec03f */
[----:B------:R-:W-:-:S04]  /*2cd0*/  IMAD.U32 R0, RZ, RZ, UR4 ;  /* 0x00000004ff007e24 */ /* 0x000fc8000f8e00ff */
[----:B------:R-:W-:-:S04]  /*2ce0*/  IMAD R5, R5, 0x8, R0 ;  /* 0x0000000805057824 */ /* 0x000fc800078e0200 */
[----:B------:R0:W1:Y:S01]  /*2cf0*/  SYNCS.PHASECHK.TRANS64.TRYWAIT P1, [R5+URZ], R6 ;  /* 0x00000006050075a7 */ /* 0x000062000802017f */
[----:B------:R-:W-:Y:S05]  /*2d00*/  @!P0 BRA `(.L_x_24) ;  /* 0x0000000000048947 */ /* 0x000fea0003800000 */
[----:B------:R-:W-:Y:S01]  /*2d10*/  BPT.TRAP 0x1 ;  /* 0x000000040000795c */ /* 0x000fe20000300000 */
.L_x_24:
[----:B-1----:R-:W-:Y:S05]  /*2d20*/  @P1 BRA `(.L_x_25) ;  /* 0x0000000000081947 */ /* 0x002fea0003800000 */
[----:B------:R-:W1:Y:S02]  /*2d30*/  SYNCS.PHASECHK.TRANS64.TRYWAIT P1, [R5+URZ], R6 ;  /* 0x00000006050075a7 */ /* 0x000e64000802017f */
[----:B-1----:R-:W-:Y:S05]  /*2d40*/  @!P1 BRA `(.L_x_26) ;  /* 0x0000014c00849947 */ /* 0x002fea0003800000 */
.L_x_25:
        /* <DEDUP_REMOVED lines=64> */
[----:B--2---:R-:W2:Y:S04]  /*3150*/  LDL.LU.64 R24, [R1] ;  /* 0x0000000001187983 */ /* 0x004ea80000300a00 */
        /* <DEDUP_REMOVED lines=63> */
[----:B------:R-:W-:-:S02]  /*3550*/  ULEA UR12, UR10, UR8, 0xa ;  /* 0x000000080a0c7291 */ /* 0x000fc4000f8e503f */
[----:B------:R-:W-:Y:S01]  /*3560*/  ULEA UR13, UR10, UR9, 0xa ;  /* 0x000000090a0d7291 */ /* 0x000fe2000f8e503f */
[----:B------:R-:W-:Y:S01]  /*3570*/  UMOV UR5, 0x80000020 ;  /* 0x8000002000057882 */ /* 0x000fe20000000000 */
[----:B------:R-:W-:-:S03]  /*3580*/  UMOV UR7, 0x80000020 ;  /* 0x8000002000077882 */ /* 0x000fc60000000000 */
[----:B------:R-:W-:Y:S02]  /*3590*/  UMOV UR4, UR12 ;  /* 0x0000000c00047c82 */ /* 0x000fe40008000000 */
[----:B------:R-:W-:Y:S01]  /*35a0*/  UMOV UR6, UR13 ;  /* 0x0000000d00067c82 */ /* 0x000fe20008000000 */
[----:B--2---:R-:W-:-:S06]  /*35b0*/  WARPGROUP.ARRIVE ;  /* 0x00000000000079c5 */ /* 0x004fcc0000000000 */
[----:B------:R-:W-:Y:S03]  /*35c0*/  HGMMA.64x256x16.F32.BF16 R24, gdesc[UR4], R24, gsb0 ;  /* 0x03e00000041879f0 */ /* 0x000fe60008001818 */
[----:B------:R-:W-:Y:S02]  /*35d0*/  WARPGROUP.DEPBAR.LE gsb0, 0x0 ;  /* 0x00008000000079c5 */ /* 0x000fe40000010000 */
[----:B------:R-:W-:Y:S01]  /*35e0*/  STL.64 [R1], R24 ;  /* 0x0000001801007387 */ /* 0x000fe20000100a00 */
[----:B01----:R-:W-:Y:S01]  /*35f0*/  IMAD.MOV.U32 R6, RZ, RZ, R150 ;  /* 0x000000ffff067224 */ /* 0x003fe200078e0096 */
        /* <DEDUP_REMOVED lines=47> */
[----:B------:R0:W-:Y:S01]  /*38f0*/  STL.64 [R1+0x68], R50 ;  /* 0x0000683201007387 */ /* 0x0001e20000100a00 */
[----:B------:R-:W-:-:S02]  /*3900*/  IMAD.MOV.U32 R207, RZ, RZ, R123 ;  /* 0x000000ffffcf7224 */ /* 0x000fc400078e007b */
[----:B------:R-:W-:Y:S01]  /*3910*/  IMAD.MOV.U32 R204, RZ, RZ, R120 ;  /* 0x000000ffffcc7224 */ /* 0x000fe200078e0078 */
[----:B------:R-:W2:Y:S01]  /*3920*/  LDL.LU.64 R150, [R1+0x4b8] ;  /* 0x0004b80001967983 */ /* 0x000ea20000300a00 */
[----:B------:R-:W-:Y:S02]  /*3930*/  IMAD.MOV.U32 R205, RZ, RZ, R121 ;  /* 0x000000ffffcd7224 */ /* 0x000fe400078e0079 */
[----:B------:R-:W-:Y:S01]  /*3940*/  IMAD.MOV.U32 R202, RZ, RZ, R118 ;  /* 0x000000ffffca7224 */ /* 0x000fe200078e0076 */
[----:B------:R-:W2:Y:S01]  /*3950*/  LDL.LU.64 R148, [R1+0x4b0] ;  /* 0x0004b00001947983 */ /* 0x000ea20000300a00 */
[----:B------:R-:W-:Y:S02]  /*3960*/  IMAD.MOV.U32 R203, RZ, RZ, R119 ;  /* 0x000000ffffcb7224 */ /* 0x000fe400078e0077 */
[----:B------:R-:W-:Y:S01]  /*3970*/  IMAD.MOV.U32 R200, RZ, RZ, R116 ;  /* 0x000000ffffc87224 */ /* 0x000fe200078e0074 */
[----:B------:R-:W2:Y:S01]  /*3980*/  LDL.LU.64 R146, [R1+0x4a8] ;  /* 0x0004a80001927983 */ /* 0x000ea20000300a00 */
        /* <DEDUP_REMOVED lines=105> */
[----:B0-----:R-:W2:Y:S04]  /*4020*/  LDL.LU.64 R50, [R1+0x328] ;  /* 0x0003280001327983 */ /* 0x001ea80000300a00 */
        /* <DEDUP_REMOVED lines=14> */
[----:B------:R-:W-:-:S02]  /*4110*/  UMOV UR5, 0x80000020 ;  /* 0x8000002000057882 */ /* 0x000fc40000000000 */
[----:B-----5:R-:W-:Y:S01]  /*4120*/  STL [R1+0x2b8], R152 ;  /* 0x0002b89801007387 */ /* 0x020fe20000100800 */
[----:B--2---:R-:W-:-:S06]  /*4130*/  WARPGROUP.ARRIVE ;  /* 0x00000000000079c5 */ /* 0x004fcc0000000000 */
[----:B------:R-:W-:Y:S03]  /*4140*/  HGMMA.64x256x16.F32.BF16 R24, gdesc[UR4], R24, gsb0 ;  /* 0x03e00000041879f0 */ /* 0x000fe60008001818 */
        /* <DEDUP_REMOVED lines=57> */
[----:B------:R-:W-:-:S02]  /*44e0*/  IMAD.MOV.U32 R140, RZ, RZ, R231 ;  /* 0x000000ffff8c7224 */ /* 0x000fc400078e00e7 */
[----:B------:R-:W-:Y:S02]  /*44f0*/  IMAD.MOV.U32 R141, RZ, RZ, R230 ;  /* 0x000000ffff8d7224 */ /* 0x000fe400078e00e6 */
[----:B------:R-:W-:Y:S02]  /*4500*/  IMAD.MOV.U32 R142, RZ, RZ, R229 ;  /* 0x000000ffff8e7224 */ /* 0x000fe400078e00e5 */
[----:B------:R-:W-:Y:S02]  /*4510*/  IMAD.MOV.U32 R143, RZ, RZ, R228 ;  /* 0x000000ffff8f7224 */ /* 0x000fe400078e00e4 */
[----:B------:R-:W-:Y:S02]  /*4520*/  IMAD.MOV.U32 R144, RZ, RZ, R227 ;  /* 0x000000ffff907224 */ /* 0x000fe400078e00e3 */
[----:B------:R-:W-:Y:S02]  /*4530*/  IMAD.MOV.U32 R145, RZ, RZ, R226 ;  /* 0x000000ffff917224 */ /* 0x000fe400078e00e2 */
[----:B------:R-:W-:-:S02]  /*4540*/  IMAD.MOV.U32 R146, RZ, RZ, R225 ;  /* 0x000000ffff927224 */ /* 0x000fc400078e00e1 */
[----:B------:R-:W-:Y:S01]  /*4550*/  IMAD.MOV.U32 R147, RZ, RZ, R224 ;  /* 0x000000ffff937224 */ /* 0x000fe200078e00e0 */
[----:B------:R-:W-:Y:S01]  /*4560*/  MOV R224, R18 ;  /* 0x0000001200e07202 */ /* 0x000fe20000000f00 */
        /* <DEDUP_REMOVED lines=18> */
[----:B------:R-:W-:Y:S01]  /*4690*/  IMAD.MOV.U32 R235, RZ, RZ, R5 ;  /* 0x000000ffffeb7224 */ /* 0x000fe200078e0005 */
[----:B------:R-:W-:Y:S02]  /*46a0*/  UIADD3 UR4, UR12, 0x2, URZ ;  /* 0x000000020c047890 */ /* 0x000fe4000fffe03f */
[----:B------:R-:W-:Y:S01]  /*46b0*/  UIADD3 UR6, UR13, 0x2, URZ ;  /* 0x000000020d067890 */ /* 0x000fe2000fffe03f */
[----:B------:R-:W-:Y:S01]  /*46c0*/  UMOV UR5, 0x80000020 ;  /* 0x8000002000057882 */ /* 0x000fe20000000000 */
[----:B------:R-:W-:Y:S01]  /*46d0*/  UMOV UR7, 0x80000020 ;  /* 0x8000002000077882 */ /* 0x000fe20000000000 */
        /* <DEDUP_REMOVED lines=96> */
[----:B------:R-:W-:Y:S01]  /*4ce0*/  BPT.TRAP 0x1 ;  /* 0x000000040000795c */ /* 0x000fe20000300000 */
.L_x_27:
[----:B------:R-:W-:Y:S01]  /*4cf0*/  ISETP.NE.AND P1, PT, R17, RZ, PT ;  /* 0x000000ff1100720c */ /* 0x000fe20003f25270 */
[----:B------:R-:W-:Y:S01]  /*4d00*/  IMAD.U32 R5, RZ, RZ, UR11 ;  /* 0x0000000bff057e24 */ /* 0x000fe2000f8e00ff */
[----:B------:R-:W-:-:S11]  /*4d10*/  UISETP.GT.U32.AND UP0, UPT, UR40, 0x1, UPT ;  /* 0x000000012800788c */ /* 0x000fd6000bf04070 */
[----:B------:R-:W-:-:S04]  /*4d20*/  @P1 IMAD R5, R5, 0x8, R0 ;  /* 0x0000000805051824 */ /* 0x000fc800078e0200 */
[----:B------:R-:W-:-:S05]  /*4d30*/  @P1 VIADD R5, R5, 0x38 ;  /* 0x0000003805051836 */ /* 0x000fca0000000000 */
[----:B-----5:R-:W-:-:S04]  /*4d40*/  @P1 PRMT R5, R152, 0x654, R5 ;  /* 0x0000065498051816 */ /* 0x020fc80000000005 */
[----:B------:R0:W-:Y:S01]  /*4d50*/  @P1 SYNCS.ARRIVE.TRANS64.RED.A1T0 RZ, [R5+URZ], RZ ;  /* 0x000000ff05ff19a7 */ /* 0x0001e2000810043f */
[----:B------:R-:W-:-:S13]  /*4d60*/  PLOP3.LUT P1, PT, PT, PT, UP0, 0x80, 0x0 ;  /* 0x000000000000781c */ /* 0x000fda0003f2f008 */
[----:B0-----:R-:W-:Y:S05]  /*4d70*/  @P1 BRA `(.L_x_28) ;  /* 0x0000000000041947 */ /* 0x001fea0003800000 */
[----:B------:R-:W-:Y:S01]  /*4d80*/  BPT.TRAP 0x1 ;  /* 0x000000040000795c */ /* 0x000fe20000300000 */
.L_x_28:
[----:B------:R-:W-:Y:S01]  /*4d90*/  UIADD3 UR10, UR10, 0x1, URZ ;  /* 0x000000010a0a7890 */ /* 0x000fe2000fffe03f */
[C---:B------:R-:W-:Y:S01]  /*4da0*/  ISETP.GT.AND P1, PT, R4.reuse, 0x1, PT ;  /* 0x000000010400780c */ /* 0x040fe20003f24270 */
[----:B------:R-:W-:Y:S01]  /*4db0*/  UIADD3 UR11, UR11, 0x1, URZ ;  /* 0x000000010b0b7890 */ /* 0x000fe2000fffe03f */
[----:B------:R-:W-:Y:S01]  /*4dc0*/  VIADD R4, R4, 0xffffffff ;  /* 0xffffffff04047836 */ /* 0x000fe20000000000 */
[----:B------:R-:W-:Y:S02]  /*4dd0*/  UISETP.NE.AND UP0, UPT, UR10, 0x7, UPT ;  /* 0x000000070a00788c */ /* 0x000fe4000bf05270 */
[----:B------:R-:W-:Y:S02]  /*4de0*/  UISETP.NE.AND UP1, UPT, UR11, 0x7, UPT ;  /* 0x000000070b00788c */ /* 0x000fe4000bf25270 */
[----:B------:R-:W-:Y:S02]  /*4df0*/  USEL UR4, URZ, 0x1, UP0 ;  /* 0x000000013f047887 */ /* 0x000fe40008000000 */
[----:B------:R-:W-:-:S02]  /*4e00*/  USEL UR10, UR10, URZ, UP0 ;  /* 0x0000003f0a0a7287 */ /* 0x000fc40008000000 */
[----:B------:R-:W-:Y:S02]  /*4e10*/  USEL UR11, UR11, URZ, UP1 ;  /* 0x0000003f0b0b7287 */ /* 0x000fe40008800000 */
[----:B------:R-:W-:Y:S01]  /*4e20*/  LOP3.LUT R3, R3, UR4, RZ, 0x3c, !PT ;  /* 0x0000000403037c12 */ /* 0x000fe2000f8e3cff */
[----:B------:R-:W-:Y:S09]  /*4e30*/  @P1 BRA `(.L_x_29) ;  /* 0xffffffdc00881947 */ /* 0x000ff2000383ffff */
.L_x_22:
[----:B------:R-:W0:Y:S02]  /*4e40*/  LDC R3, c[0x0][0x28c] ;  /* 0x0000a300ff037b82 */ /* 0x000e240000000800 */
[----:B0-----:R-:W-:-:S13]  /*4e50*/  ISETP.GE.AND P1, PT, R3, 0x1, PT ;  /* 0x000000010300780c */ /* 0x001fda0003f26270 */
[----:B------:R-:W-:Y:S05]  /*4e60*/  @!P1 BRA `(.L_x_30) ;  /* 0x00000000005c9947 */ /* 0x000fea0003800000 */
[----:B------:R-:W-:Y:S05]  /*4e70*/  @!P0 BRA `(.L_x_31) ;  /* 0x0000000000048947 */ /* 0x000fea0003800000 */
[----:B------:R-:W-:Y:S01]  /*4e80*/  BPT.TRAP 0x1 ;  /* 0x000000040000795c */ /* 0x000fe20000300000 */
.L_x_31:
[----:B------:R-:W-:Y:S01]  /*4e90*/  ISETP.NE.AND P0, PT, R17, RZ, PT ;  /* 0x000000ff1100720c */ /* 0x000fe20003f05270 */
[----:B------:R-:W-:-:S12]  /*4ea0*/  BSSY B0, `(.L_x_32) ;  /* 0x000000f000007945 */ /* 0x000fd80003800000 */
[----:B------:R-:W-:Y:S05]  /*4eb0*/  @!P0 BRA `(.L_x_33) ;  /* 0x0000000000348947 */ /* 0x000fea0003800000 */
[----:B------:R-:W-:-:S04]  /*4ec0*/  UISETP.LT.AND UP0, UPT, UR44, 0x1, UPT ;  /* 0x000000012c00788c */ /* 0x000fc8000bf01270 */
[----:B------:R-:W-:-:S04]  /*4ed0*/  USEL UR6, UR44, 0x1, UP0 ;  /* 0x000000012c067887 */ /* 0x000fc80008000000 */
[----:B------:R-:W-:-:S04]  /*4ee0*/  UIADD3 UR6, UR39, UR44, -UR6 ;  /* 0x0000002c27067290 */ /* 0x000fc8000fffe806 */
[----:B------:R-:W-:-:S04]  /*4ef0*/  UIMAD.WIDE.U32 UR4, UR6, 0x24924925, URZ ;  /* 0x24924925060478a5 */ /* 0x000fc8000f8e003f */
[----:B------:R-:W-:-:S04]  /*4f00*/  UIADD3 UR4, UR6, -UR5, URZ ;  /* 0x8000000506047290 */ /* 0x000fc8000fffe03f */
[----:B------:R-:W-:-:S04]  /*4f10*/  ULEA.HI UR4, UR4, UR5, URZ, 0x1f ;  /* 0x0000000504047291 */ /* 0x000fc8000f8ff83f */
[----:B------:R-:W-:-:S04]  /*4f20*/  USHF.R.U32.HI UR4, URZ, 0x2, UR4 ;  /* 0x000000023f047899 */ /* 0x000fc80008011604 */
[----:B------:R-:W-:-:S06]  /*4f30*/  UIMAD UR4, UR4, -0x7, UR6 ;  /* 0xfffffff9040478a4 */ /* 0x000fcc000f8e0206 */
[----:B------:R-:W-:-:S04]  /*4f40*/  IMAD.U32 R3, RZ, RZ, UR4 ;  /* 0x00000004ff037e24 */ /* 0x000fc8000f8e00ff */
[----:B------:R-:W-:-:S04]  /*4f50*/  IMAD R0, R3, 0x8, R0 ;  /* 0x0000000803007824 */ /* 0x000fc800078e0200 */
[----:B------:R-:W-:-:S05]  /*4f60*/  VIADD R0, R0, 0x38 ;  /* 0x0000003800007836 */ /* 0x000fca0000000000 */
[----:B-----5:R-:W-:-:S04]  /*4f70*/  PRMT R0, R152, 0x654, R0 ;  /* 0x0000065498007816 */ /* 0x020fc80000000000 */
[----:B------:R0:W-:Y:S03]  /*4f80*/  SYNCS.ARRIVE.TRANS64.RED.A1T0 RZ, [R0+URZ], RZ ;  /* 0x000000ff00ff79a7 */ /* 0x0001e6000810043f */
.L_x_33:
[----:B------:R-:W-:Y:S05]  /*4f90*/  BSYNC B0 ;  /* 0x0000000000007941 */ /* 0x000fea0003800000 */
.L_x_32:
[----:B------:R-:W-:-:S06]  /*4fa0*/  UISETP.GT.U32.AND UP0, UPT, UR40, 0x1, UPT ;  /* 0x000000012800788c */ /* 0x000fcc000bf04070 */
[----:B------:R-:W-:-:S13]  /*4fb0*/  PLOP3.LUT P0, PT, PT, PT, UP0, 0x80, 0x0 ;  /* 0x000000000000781c */ /* 0x000fda0003f0f008 */
[----:B------:R-:W-:Y:S05]  /*4fc0*/  @P0 BRA `(.L_x_30) ;  /* 0x0000000000040947 */ /* 0x000fea0003800000 */
[----:B------:R-:W-:Y:S01]  /*4fd0*/  BPT.TRAP 0x1 ;  /* 0x000000040000795c */ /* 0x000fe20000300000 */
.L_x_30:
[----:B------:R-:W1:Y:S01]  /*4fe0*/  S2R R8, SR_TID.X ;  /* 0x0000000000087919 */ /* 0x000e620000002100 */
[----:B------:R-:W-:Y:S01]  /*4ff0*/  IMAD.MOV.U32 R19, RZ, RZ, 0x6540 ;  /* 0x00006540ff137424 */ /* 0x000fe200078e00ff */
[----:B------:R-:W-:Y:S02]  /*5000*/  UIMAD.WIDE UR6, UR41, 0x100, URZ ;  /* 0x00000100290678a5 */ /* 0x000fe4000f8e023f */
[----:B------:R-:W-:Y:S01]  /*5010*/  USHF.R.S32.HI UR10, URZ, 0x1f, UR43 ;  /* 0x0000001f3f0a7899 */ /* 0x000fe2000801142b */
[----:B------:R-:W-:Y:S01]  /*5020*/  ULDC.64 UR8, c[0x0][0x5d0] ;  /* 0x0001740000087ab9 */ /* 0x000fe20000000a00 */
[----:B------:R-:W-:Y:S02]  /*5030*/  USHF.L.U32 UR41, UR41, 0x8, URZ ;  /* 0x0000000829297899 */ /* 0x000fe4000800063f */
[----:B------:R-:W-:Y:S02]  /*5040*/  UIMAD UR4, UR10, UR8, URZ ;  /* 0x000000080a0472a4 */ /* 0x000fe4000f8e023f */
[----:B------:R-:W-:-:S02]  /*5050*/  UIADD3 UR39, UR44, UR39, URZ ;  /* 0x000000272c277290 */ /* 0x000fc4000fffe03f */
[----:B------:R-:W-:Y:S02]  /*5060*/  UIMAD UR4, UR43, UR9, UR4 ;  /* 0x000000092b0472a4 */ /* 0x000fe4000f8e0204 */
[----:B------:R-:W-:Y:S01]  /*5070*/  UISETP.GT.U32.AND UP0, UPT, UR39, 0x6, UPT ;  /* 0x000000062700788c */ /* 0x000fe2000bf04070 */
[----:B------:R-:W-:Y:S01]  /*5080*/  ULDC UR9, c[0x0][0x284] ;  /* 0x0000a10000097ab9 */ /* 0x000fe20000000800 */
[----:B------:R-:W-:Y:S01]  /*5090*/  UISETP.GE.U32.AND UP1, UPT, UR44, 0x7, UPT ;  /* 0x000000072c00788c */ /* 0x000fe2000bf26070 */
[----:B------:R-:W-:Y:S01]  /*50a0*/  IMAD.U32 R153, RZ, RZ, UR9 ;  /* 0x00000009ff997e24 */ /* 0x000fe2000f8e00ff */
[----:B------:R-:W-:Y:S01]  /*50b0*/  UISETP.LT.U32.AND UP0, UPT, UR44, 0x7, UP0 ;  /* 0x000000072c00788c */ /* 0x000fe20008701070 */
[--C-:B-1----:R-:W-:Y:S02]  /*50c0*/  SHF.R.U32.HI R4, RZ, 0x7, R8.reuse ;  /* 0x00000007ff047819 */ /* 0x102fe40000011608 */
[----:B------:R-:W-:Y:S02]  /*50d0*/  SHF.R.U32.HI R5, RZ, 0x2, R8 ;  /* 0x00000002ff057819 */ /* 0x000fe40000011608 */
[----:B------:R-:W-:-:S02]  /*50e0*/  LOP3.LUT R4, R4, 0x1, RZ, 0xc0, !PT ;  /* 0x0000000104047812 */ /* 0x000fc400078ec0ff */
[C---:B------:R-:W-:Y:S02]  /*50f0*/  SHF.L.U32 R18, R8.reuse, 0x1, RZ ;  /* 0x0000000108127819 */ /* 0x040fe400000006ff */
[----:B------:R-:W-:Y:S01]  /*5100*/  LOP3.LUT R6, R8, 0x60, RZ, 0xc0, !PT ;  /* 0x0000006008067812 */ /* 0x000fe200078ec0ff */
[----:B------:R-:W-:Y:S01]  /*5110*/  IMAD.SHL.U32 R3, R4, 0x40, RZ ;  /* 0x0000004004037824 */ /* 0x000fe200078e00ff */
[----:B------:R-:W-:Y:S02]  /*5120*/  LOP3.LUT R5, R5, 0x7, RZ, 0xc0, !PT ;  /* 0x0000000705057812 */ /* 0x000fe400078ec0ff */
[----:B------:R-:W-:Y:S02]  /*5130*/  LOP3.LUT R18, R18, 0x6, RZ, 0xc0, !PT ;  /* 0x0000000612127812 */ /* 0x000fe400078ec0ff */
[----:B------:R-:W-:Y:S02]  /*5140*/  SHF.R.U32.HI R6, RZ, 0x1, R6 ;  /* 0x00000001ff067819 */ /* 0x000fe40000011606 */
[----:B------:R-:W-:-:S02]  /*5150*/  LOP3.LUT R3, R3, 0x40, R5, 0xe2, !PT ;  /* 0x0000004003037812 */ /* 0x000fc400078ee205 */
[----:B------:R-:W-:Y:S01]  /*5160*/  PRMT R18, R18, R19, UR42 ;  /* 0x0000002a12127e16 */ /* 0x000fe20008000013 */
[----:B------:R-:W-:Y:S01]  /*5170*/  USHF.L.U32 UR42, UR42, 0x8, URZ ;  /* 0x000000082a2a7899 */ /* 0x000fe2000800063f */
[----:B0-----:R-:W-:Y:S01]  /*5180*/  IADD3 R0, RZ, -R6, -R5 ;  /* 0x80000006ff007210 */ /* 0x001fe20007ffe805 */
[----:B------:R-:W-:Y:S01]  /*5190*/  IMAD.MOV.U32 R5, RZ, RZ, -0x2 ;  /* 0xfffffffeff057424 */ /* 0x000fe200078e00ff */
[----:B------:R-:W-:Y:S01]  /*51a0*/  LOP3.LUT R3, R3, UR6, R6, 0xfe, !PT ;  /* 0x0000000603037c12 */ /* 0x000fe2000f8efe06 */
[----:B------:R-:W-:Y:S01]  /*51b0*/  IMAD.U32 R6, RZ, RZ, UR8 ;  /* 0x00000008ff067e24 */ /* 0x000fe2000f8e00ff */
[----:B------:R-:W-:Y:S01]  /*51c0*/  SHF.R.S32.HI R19, RZ, 0x1f, R18 ;  /* 0x0000001fff137819 */ /* 0x000fe20000011412 */
[----:B------:R-:W-:Y:S01]  /*51d0*/  ULDC UR8, c[0x0][0x288] ;  /* 0x0000a20000087ab9 */ /* 0x000fe20000000800 */
[----:B------:R-:W-:Y:S01]  /*51e0*/  IMAD R0, R4, -0x40, R0 ;  /* 0xffffffc004007824 */ /* 0x000fe200078e0200 */
[----:B------:R-:W-:Y:S01]  /*51f0*/  UISETP.GE.AND UP2, UPT, UR42, UR8, UPT ;  /* 0x000000082a00728c */ /* 0x000fe2000bf46270 */
[----:B------:R-:W-:-:S03]  /*5200*/  IMAD.WIDE.U32 R6, R6, UR43, R18 ;  /* 0x0000002b06067c25 */ /* 0x000fc6000f8e0012 */
[----:B------:R-:W-:Y:S02]  /*5210*/  UISETP.GE.OR UP2, UPT, UR41, UR9, UP2 ;  /* 0x000000092900728c */ /* 0x000fe40009746670 */
[----:B------:R-:W-:Y:S01]  /*5220*/  IADD3 R153, R153, -UR41, R0 ;  /* 0x8000002999997c10 */ /* 0x000fe2000fffe000 */
[----:B------:R-:W-:Y:S01]  /*5230*/  VIADD R7, R7, UR4 ;  /* 0x0000000407077c36 */ /* 0x000fe20008000000 */
[----:B------:R-:W-:Y:S01]  /*5240*/  UIMAD.WIDE.U32 UR4, UR39, 0x24924925, URZ ;  /* 0x24924925270478a5 */ /* 0x000fe2000f8e003f */
[----:B------:R-:W-:Y:S01]  /*5250*/  LOP3.LUT R0, R8, 0x3, RZ, 0xc0, !PT ;  /* 0x0000000308007812 */ /* 0x000fe200078ec0ff */
[----:B------:R-:W-:Y:S01]  /*5260*/  UMOV UR41, 0xffffffff ;  /* 0xffffffff00297882 */ /* 0x000fe20000000000 */
[----:B------:R-:W-:Y:S01]  /*5270*/  PLOP3.LUT P0, PT, PT, PT, UP2, 0x80, 0x0 ;  /* 0x000000000000781c */ /* 0x000fe20003f0f028 */
[----:B------:R-:W-:Y:S02]  /*5280*/  UIADD3 UR4, UR39, -UR5, URZ ;  /* 0x8000000527047290 */ /* 0x000fe4000fffe03f */
[----:B------:R-:W-:Y:S01]  /*5290*/  IMAD R0, R0, R5, UR8 ;  /* 0x0000000800007e24 */ /* 0x000fe2000f8e0205 */
[----:B------:R-:W-:-:S02]  /*52a0*/  USEL UR8, URZ, 0x1, !UP0 ;  /* 0x000000013f087887 */ /* 0x000fc4000c000000 */
[----:B------:R-:W-:Y:S01]  /*52b0*/  ULEA.HI UR4, UR4, UR5, URZ, 0x1f ;  /* 0x0000000504047291 */ /* 0x000fe2000f8ff83f */
[----:B------:R-:W-:Y:S01]  /*52c0*/  VIADD R0, R0, -UR42 ;  /* 0x8000002a00007c36 */ /* 0x000fe20008000000 */
[----:B------:R-:W-:Y:S02]  /*52d0*/  ULOP3.LUT UR38, UR38, UR8, URZ, 0x3c, !UPT ;  /* 0x0000000826267292 */ /* 0x000fe4000f8e3c3f */
[----:B------:R-:W-:-:S04]  /*52e0*/  USHF.R.U32.HI UR4, URZ, 0x2, UR4 ;  /* 0x000000023f047899 */ /* 0x000fc80008011604 */
[----:B------:R-:W-:Y:S02]  /*52f0*/  @UP1 ULOP3.LUT UR38, UR38, 0x1, UR4, 0x78, !UPT ;  /* 0x0000000126261892 */ /* 0x000fe4000f8e7804 */
[----:B------:R-:W-:Y:S01]  /*5300*/  UIMAD UR39, UR4, -0x7, UR39 ;  /* 0xfffffff9042778a4 */ /* 0x000fe2000f8e0227 */
[----:B------:R-:W-:Y:S11]  /*5310*/  @P0 BRA `(.L_x_34) ;  /* 0x0000010400d80947 */ /* 0x000ff60003800000 */
[----:B-----5:R-:W-:Y:S01]  /*5320*/  FSETP.NEU.AND P0, PT, R16, RZ, PT ;  /* 0x000000ff1000720b */ /* 0x020fe20003f0d000 */
[----:B------:R-:W-:Y:S01]  /*5330*/  ULDC.64 UR8, c[0x0][0x5c8] ;  /* 0x0001720000087ab9 */ /* 0x000fe20000000a00 */
[----:B------:R-:W-:Y:S01]  /*5340*/  ISETP.GT.AND P3, PT, R153, RZ, PT ;  /* 0x000000ff9900720c */ /* 0x000fe20003f64270 */
[----:B------:R-:W-:Y:S01]  /*5350*/  UIMAD UR4, UR7, UR8, URZ ;  /* 0x00000008070472a4 */ /* 0x000fe2000f8e023f */
[----:B------:R-:W-:Y:S01]  /*5360*/  IMAD.U32 R10, RZ, RZ, UR9 ;  /* 0x00000009ff0a7e24 */ /* 0x000fe2000f8e00ff */
[----:B------:R-:W-:Y:S01]  /*5370*/  BSSY B0, `(.L_x_34) ;  /* 0x0001070000007945 */ /* 0x000fe20003800000 */
[----:B------:R-:W-:Y:S01]  /*5380*/  IMAD.WIDE.U32 R6, R3, UR8, R6 ;  /* 0x0000000803067c25 */ /* 0x000fe2000f8e0006 */
[----:B------:R-:W-:-:S03]  /*5390*/  ISETP.GT.AND P1, PT, R0, RZ, P3 ;  /* 0x000000ff0000720c */ /* 0x000fc60001f24270 */
[----:B------:R-:W-:-:S04]  /*53a0*/  IMAD R10, R3, R10, UR4 ;  /* 0x00000004030a7e24 */ /* 0x000fc8000f8e020a */
[----:B------:R-:W-:Y:S01]  /*53b0*/  IMAD.IADD R10, R7, 0x1, R10 ;  /* 0x00000001070a7824 */ /* 0x000fe200078e020a */
[----:B------:R-:W-:Y:S06]  /*53c0*/  @!P0 BRA `(.L_x_35) ;  /* 0x000000b800108947 */ /* 0x000fec0003800000 */
[----:B------:R-:W0:Y:S01]  /*53d0*/  LDC.64 R22, c[0x0][0x5b8] ;  /* 0x00016e00ff167b82 */ /* 0x000e220000000a00 */
[----:B------:R-:W2:Y:S01]  /*53e0*/  LDL.LU R11, [R1] ;  /* 0x00000000010b7983 */ /* 0x000ea20000300800 */
[----:B------:R-:W-:-:S06]  /*53f0*/  ULDC.64 UR4, c[0x0][0x5c0] ;  /* 0x0001700000047ab9 */ /* 0x000fcc0000000a00 */
[----:B------:R-:W1:Y:S08]  /*5400*/  LDC.64 R14, c[0x0][0x5b0] ;  /* 0x00016c00ff0e7b82 */ /* 0x000e700000000a00 */
[----:B------:R-:W3:Y:S01]  /*5410*/  LDC.64 R12, c[0x0][0x5a8] ;  /* 0x00016a00ff0c7b82 */ /* 0x000ee20000000a00 */
[C---:B0-----:R-:W-:Y:S02]  /*5420*/  IMAD R159, R22.reuse, UR10, RZ ;  /* 0x0000000a169f7c24 */ /* 0x041fe4000f8e02ff */
[----:B------:R-:W-:-:S04]  /*5430*/  IMAD.WIDE.U32 R154, R22, UR43, R18 ;  /* 0x0000002b169a7c25 */ /* 0x000fc8000f8e0012 */
[----:B------:R-:W-:Y:S01]  /*5440*/  IMAD R159, R23, UR43, R159 ;  /* 0x0000002b179f7c24 */ /* 0x000fe2000f8e029f */
[----:B------:R-:W-:Y:S01]  /*5450*/  MOV R20, R154 ;  /* 0x0000009a00147202 */ /* 0x000fe20000000f00 */
[----:B-1----:R-:W-:Y:S02]  /*5460*/  IMAD R158, R14, UR7, RZ ;  /* 0x000000070e9e7c24 */ /* 0x002fe4000f8e02ff */
[----:B------:R-:W-:Y:S02]  /*5470*/  IMAD.IADD R21, R155, 0x1, R159 ;  /* 0x000000019b157824 */ /* 0x000fe400078e029f */
[C---:B------:R-:W-:Y:S02]  /*5480*/  IMAD R158, R3.reuse, R15, R158 ;  /* 0x0000000f039e7224 */ /* 0x040fe400078e029e */
[----:B------:R-:W-:-:S04]  /*5490*/  IMAD.WIDE.U32 R4, R3, R14, R20 ;  /* 0x0000000e03047225 */ /* 0x000fc800078e0014 */
[----:B------:R-:W-:Y:S01]  /*54a0*/  IMAD.IADD R5, R5, 0x1, R158 ;  /* 0x0000000105057824 */ /* 0x000fe200078e029e */
[----:B---3--:R-:W-:-:S04]  /*54b0*/  LEA R8, P0, R4, R12, 0x1 ;  /* 0x0000000c04087211 */ /* 0x008fc800078008ff */
[----:B------:R-:W-:-:S05]  /*54c0*/  LEA.HI.X R9, R4, R13, R5, 0x1, P0 ;  /* 0x0000000d04097211 */ /* 0x000fca00000f0c05 */
[----:B------:R-:W3:Y:S01]  /*54d0*/  @P1 LDG.E.LTC128B.U16 R23, desc[UR36][R8.64] ;  /* 0x0000002408171981 */ /* 0x000ee2000c1e1520 */
[----:B------:R-:W-:Y:S01]  /*54e0*/  BSSY B1, `(.L_x_36) ;  /* 0x0000011000017945 */ /* 0x000fe20003800000 */
[----:B---3--:R-:W-:-:S04]  /*54f0*/  IMAD.U32 R4, R23, 0x10000, RZ ;  /* 0x0001000017047824 */ /* 0x008fc800078e00ff */
[----:B------:R-:W-:-:S04]  /*5500*/  FMUL R4, R4, R16 ;  /* 0x0000001004047220 */ /* 0x000fc80000400000 */
[----:B--2---:R-:W-:Y:S01]  /*5510*/  FFMA R7, R11, R2, R4 ;  /* 0x000000020b077223 */ /* 0x004fe20000000004 */
[----:B------:R-:W-:-:S04]  /*5520*/  LEA R4, P0, R6, UR4, 0x1 ;  /* 0x0000000406047c11 */ /* 0x000fc8000f8008ff */
[----:B------:R-:W-:Y:S02]  /*5530*/  LEA.HI.X R5, R6, UR5, R10, 0x1, P0 ;  /* 0x0000000506057c11 */ /* 0x000fe400080f0c0a */
[----:B------:R-:W-:-:S05]  /*5540*/  F2FP.BF16.F32.PACK_AB R6, RZ, R7 ;  /* 0x00000007ff06723e */ /* 0x000fca00000010ff */
[----:B------:R0:W-:Y:S02]  /*5550*/  @P1 STG.E.U16 desc[UR36][R4.64], R6 ;  /* 0x0000000604001986 */ /* 0x0001e4000c101524 */
[----:B0-----:R-:W-:-:S04]  /*5560*/  IMAD.WIDE.U32 R6, R3, R14, R18 ;  /* 0x0000000e03067225 */ /* 0x001fc800078e0012 */
[----:B------:R-:W-:Y:S02]  /*5570*/  IMAD.IADD R7, R158, 0x1, R7 ;  /* 0x000000019e077824 */ /* 0x000fe400078e0207 */
[----:B------:R-:W-:-:S04]  /*5580*/  IMAD.WIDE.U32 R6, R22, UR43, R6 ;  /* 0x0000002b16067c25 */ /* 0x000fc8000f8e0006 */
[----:B------:R-:W-:Y:S01]  /*5590*/  IMAD.IADD R7, R159, 0x1, R7 ;  /* 0x000000019f077824 */ /* 0x000fe200078e0207 */
[----:B------:R-:W-:-:S04]  /*55a0*/  LEA R10, P0, R6, R12, 0x1 ;  /* 0x0000000c060a7211 */ /* 0x000fc800078008ff */
[----:B------:R-:W-:Y:S02]  /*55b0*/  LEA.HI.X R11, R6, R13, R7, 0x1, P0 ;  /* 0x0000000d060b7211 */ /* 0x000fe400000f0c07 */
[----:B------:R-:W-:-:S13]  /*55c0*/  ISETP.GT.AND P0, PT, R0, 0x1, P3 ;  /* 0x000000010000780c */ /* 0x000fda0001f04270 */
[----:B------:R-:W-:Y:S05]  /*55d0*/  @!P0 BRA `(.L_x_37) ;  /* 0x0000000000048947 */ /* 0x000fea0003800000 */
[----:B------:R0:W5:Y:S02]  /*55e0*/  LDG.E.LTC128B.U16 R23, desc[UR36][R10.64+0x2] ;  /* 0x000002240a177981 */ /* 0x000164000c1e1520 */
.L_x_37:
[----:B------:R-:W-:Y:S05]  /*55f0*/  BSYNC B1 ;  /* 0x0000000000017941 */ /* 0x000fea0003800000 */
.L_x_36:
[----:B------:R-:W2:Y:S01]  /*5600*/  LDL.LU R7, [R1+0x4] ;  /* 0x0000040001077983 */ /* 0x000ea20000300800 */
[----:B-----5:R-:W-:Y:S01]  /*5610*/  IMAD.U32 R6, R23, 0x10000, RZ ;  /* 0x0001000017067824 */ /* 0x020fe200078e00ff */
[C---:B------:R-:W-:Y:S01]  /*5620*/  SHF.L.U64.HI R157, R14.reuse, 0x3, R15 ;  /* 0x000000030e9d7819 */ /* 0x040fe2000001020f */
[----:B------:R-:W-:Y:S01]  /*5630*/  IMAD.SHL.U32 R156, R14, 0x8, RZ ;  /* 0x000000080e9c7824 */ /* 0x000fe200078e00ff */
[----:B------:R-:W3:Y:S01]  /*5640*/  LDL.LU R160, [R1+0x8] ;  /* 0x0000080001a07983 */ /* 0x000ee20000300800 */
[----:B------:R-:W-:-:S04]  /*5650*/  FMUL R6, R6, R16 ;  /* 0x0000001006067220 */ /* 0x000fc80000400000 */
[----:B--2---:R-:W-:-:S05]  /*5660*/  FFMA R6, R7, R2, R6 ;  /* 0x0000000207067223 */ /* 0x004fca0000000006 */
[----:B------:R-:W-:-:S05]  /*5670*/  F2FP.BF16.F32.PACK_AB R6, RZ, R6 ;  /* 0x00000006ff06723e */ /* 0x000fca00000010ff */
[----:B------:R1:W-:Y:S01]  /*5680*/  @P0 STG.E.U16 desc[UR36][R4.64+0x2], R6 ;  /* 0x0000020604000986 */ /* 0x0003e2000c101524 */
[----:B------:R-:W-:-:S04]  /*5690*/  ISETP.GT.AND P0, PT, R153, 0x8, PT ;  /* 0x000000089900780c */ /* 0x000fc80003f04270 */
[----:B------:R-:W-:Y:S01]  /*56a0*/  ISETP.GT.AND P1, PT, R0, RZ, P0 ;  /* 0x000000ff0000720c */ /* 0x000fe20000724270 */
[----:B-1----:R-:W-:-:S04]  /*56b0*/  IMAD.WIDE.U32 R6, R3, R14, R156 ;  /* 0x0000000e03067225 */ /* 0x002fc800078e009c */
[----:B------:R-:W-:Y:S01]  /*56c0*/  IMAD.IADD R158, R158, 0x1, R7 ;  /* 0x000000019e9e7824 */ /* 0x000fe200078e0207 */
[----:B------:R-:W-:-:S05]  /*56d0*/  IADD3 R7, P2, R154, R6, RZ ;  /* 0x000000069a077210 */ /* 0x000fca0007f5e0ff */
[----:B------:R-:W-:Y:S01]  /*56e0*/  IMAD.X R9, R158, 0x1, R21, P2 ;  /* 0x000000019e097824 */ /* 0x000fe200010e0615 */
[----:B------:R-:W-:-:S04]  /*56f0*/  LEA R8, P2, R7, R12, 0x1 ;  /* 0x0000000c07087211 */ /* 0x000fc800078408ff */
[----:B------:R-:W-:-:S05]  /*5700*/  LEA.HI.X R9, R7, R13, R9, 0x1, P2 ;  /* 0x0000000d07097211 */ /* 0x000fca00010f0c09 */
[----:B------:R1:W2:Y:S01]  /*5710*/  @P1 LDG.E.LTC128B.U16 R23, desc[UR36][R8.64] ;  /* 0x0000002408171981 */ /* 0x0002a2000c1e1520 */
[----:B------:R-:W-:Y:S01]  /*5720*/  IADD3 R6, P2, R18, R6, RZ ;  /* 0x0000000612067210 */ /* 0x000fe20007f5e0ff */
[----:B------:R-:W-:Y:S01]  /*5730*/  BSSY B1, `(.L_x_38) ;  /* 0x0000016000017945 */ /* 0x000fe20003800000 */
[----:B------:R-:W-:-:S03]  /*5740*/  ISETP.GT.AND P4, PT, R0, 0x1, P0 ;  /* 0x000000010000780c */ /* 0x000fc60000784270 */
[----:B------:R-:W-:Y:S02]  /*5750*/  IMAD.X R7, R19, 0x1, R158, P2 ;  /* 0x0000000113077824 */ /* 0x000fe400010e069e */
[----:B------:R-:W-:Y:S02]  /*5760*/  IMAD.U32 R158, RZ, RZ, UR9 ;  /* 0x00000009ff9e7e24 */ /* 0x000fe4000f8e00ff */
[----:B------:R-:W-:-:S05]  /*5770*/  IMAD.WIDE.U32 R6, R22, UR43, R6 ;  /* 0x0000002b16067c25 */ /* 0x000fca000f8e0006 */
[----:B------:R-:W-:Y:S02]  /*5780*/  IADD3 R7, R159, R7, RZ ;  /* 0x000000079f077210 */ /* 0x000fe40007ffe0ff */
[----:B-1----:R-:W-:-:S04]  /*5790*/  LEA R8, P2, R6, R12, 0x1 ;  /* 0x0000000c06087211 */ /* 0x002fc800078408ff */
[----:B------:R-:W-:Y:S01]  /*57a0*/  LEA.HI.X R9, R6, R13, R7, 0x1, P2 ;  /* 0x0000000d06097211 */ /* 0x000fe200010f0c07 */
[----:B--2---:R-:W-:-:S04]  /*57b0*/  IMAD.U32 R6, R23, 0x10000, RZ ;  /* 0x0001000017067824 */ /* 0x004fc800078e00ff */
[----:B------:R-:W-:-:S04]  /*57c0*/  FMUL R6, R6, R16 ;  /* 0x0000001006067220 */ /* 0x000fc80000400000 */
[----:B---3--:R-:W-:Y:S01]  /*57d0*/  FFMA R7, R160, R2, R6 ;  /* 0x00000002a0077223 */ /* 0x008fe20000000006 */
[----:B------:R-:W-:Y:S02]  /*57e0*/  IMAD.U32 R160, RZ, RZ, UR8 ;  /* 0x00000008ffa07e24 */ /* 0x000fe4000f8e00ff */
[----:B------:R-:W-:Y:S02]  /*57f0*/  IMAD.U32 R6, RZ, RZ, UR8 ;  /* 0x00000008ff067e24 */ /* 0x000fe4000f8e00ff */
[----:B------:R-:W-:Y:S01]  /*5800*/  IMAD.SHL.U32 R160, R160, 0x10, RZ ;  /* 0x00000010a0a07824 */ /* 0x000fe200078e00ff */
[----:B------:R-:W-:Y:S02]  /*5810*/  F2FP.BF16.F32.PACK_AB R7, RZ, R7 ;  /* 0x00000007ff07723e */ /* 0x000fe400000010ff */
[----:B------:R-:W-:Y:S02]  /*5820*/  SHF.L.U64.HI R158, R6, 0x4, R158 ;  /* 0x00000004069e7819 */ /* 0x000fe4000001029e */
[----:B------:R-:W-:-:S02]  /*5830*/  IADD3 R6, P2, R160, R4, RZ ;  /* 0x00000004a0067210 */ /* 0x000fc40007f5e0ff */
[----:B------:R-:W-:-:S03]  /*5840*/  PRMT R161, R7, 0x7610, R161 ;  /* 0x0000761007a17816 */ /* 0x000fc600000000a1 */
[----:B------:R-:W-:-:S05]  /*5850*/  IMAD.X R7, R158, 0x1, R5, P2 ;  /* 0x000000019e077824 */ /* 0x000fca00010e0605 */
[----:B------:R1:W-:Y:S01]  /*5860*/  @P1 STG.E.U16 desc[UR36][R6.64], R161 ;  /* 0x000000a106001986 */ /* 0x0003e2000c101524 */
[----:B------:R-:W-:Y:S05]  /*5870*/  @!P4 BRA `(.L_x_39) ;  /* 0x000000000004c947 */ /* 0x000fea0003800000 */
[----:B------:R2:W5:Y:S02]  /*5880*/  LDG.E.LTC128B.U16 R23, desc[UR36][R8.64+0x2] ;  /* 0x0000022408177981 */ /* 0x000564000c1e1520 */
.L_x_39:
[----:B------:R-:W-:Y:S05]  /*5890*/  BSYNC B1 ;  /* 0x0000000000017941 */ /* 0x000fea0003800000 */
.L_x_38:
[----:B------:R-:W3:Y:S01]  /*58a0*/  LDL.LU R162, [R1+0xc] ;  /* 0x00000c0001a27983 */ /* 0x000ee20000300800 */
[----:B-1---5:R-:W-:Y:S01]  /*58b0*/  IMAD.U32 R161, R23, 0x10000, RZ ;  /* 0x0001000017a17824 */ /* 0x022fe200078e00ff */
[----:B------:R-:W-:Y:S01]  /*58c0*/  ISETP.GT.AND P1, PT, R0, 0x8, P3 ;  /* 0x000000080000780c */ /* 0x000fe20001f24270 */
[----:B------:R-:W-:Y:S02]  /*58d0*/  BSSY B1, `(.L_x_40) ;  /* 0x0000007000017945 */ /* 0x000fe40003800000 */
[----:B------:R-:W-:-:S04]  /*58e0*/  FMUL R161, R161, R16 ;  /* 0x00000010a1a17220 */ /* 0x000fc80000400000 */
[----:B---3--:R-:W-:-:S05]  /*58f0*/  FFMA R161, R162, R2, R161 ;  /* 0x00000002a2a17223 */ /* 0x008fca00000000a1 */
[----:B------:R-:W-:-:S05]  /*5900*/  F2FP.BF16.F32.PACK_AB R161, RZ, R161 ;  /* 0x000000a1ffa1723e */ /* 0x000fca00000010ff */
[----:B------:R1:W-:Y:S01]  /*5910*/  @P4 STG.E.U16 desc[UR36][R6.64+0x2], R161 ;  /* 0x000002a106004986 */ /* 0x0003e2000c101524 */
[----:B------:R-:W-:Y:S05]  /*5920*/  @!P1 BRA `(.L_x_41) ;  /* 0x0000000000049947 */ /* 0x000fea0003800000 */
[----:B------:R3:W5:Y:S02]  /*5930*/  LDG.E.LTC128B.U16 R23, desc[UR36][R10.64+0x10] ;  /* 0x000010240a177981 */ /* 0x000764000c1e1520 */
.L_x_41:
[----:B------:R-:W-:Y:S05]  /*5940*/  BSYNC B1 ;  /* 0x0000000000017941 */ /* 0x000fea0003800000 */
.L_x_40:
[----:B------:R-:W4:Y:S01]  /*5950*/  LDL.LU R162, [R1+0x10] ;  /* 0x0000100001a27983 */ /* 0x000f220000300800 */
[----:B-1---5:R-:W-:Y:S01]  /*5960*/  IMAD.U32 R161, R23, 0x10000, RZ ;  /* 0x0001000017a17824 */ /* 0x022fe200078e00ff */
[----:B------:R-:W-:Y:S01]  /*5970*/  ISETP.GT.AND P2, PT, R0, 0x9, P3 ;  /* 0x000000090000780c */ /* 0x000fe20001f44270 */
[----:B------:R-:W-:Y:S02]  /*5980*/  BSSY B1, `(.L_x_42) ;  /* 0x0000007000017945 */ /* 0x000fe40003800000 */
[----:B------:R-:W-:-:S04]  /*5990*/  FMUL R161, R161, R16 ;  /* 0x00000010a1a17220 */ /* 0x000fc80000400000 */
[----:B----4-:R-:W-:-:S05]  /*59a0*/  FFMA R161, R162, R2, R161 ;  /* 0x00000002a2a17223 */ /* 0x010fca00000000a1 */
[----:B------:R-:W-:-:S05]  /*59b0*/  F2FP.BF16.F32.PACK_AB R161, RZ, R161 ;  /* 0x000000a1ffa1723e */ /* 0x000fca00000010ff */
[----:B------:R1:W-:Y:S01]  /*59c0*/  @P1 STG.E.U16 desc[UR36][R4.64+0x10], R161 ;  /* 0x000010a104001986 */ /* 0x0003e2000c101524 */
[----:B------:R-:W-:Y:S05]  /*59d0*/  @!P2 BRA `(.L_x_43) ;  /* 0x000000000004a947 */ /* 0x000fea0003800000 */
[----:B------:R4:W5:Y:S02]  /*59e0*/  LDG.E.LTC128B.U16 R23, desc[UR36][R10.64+0x12] ;  /* 0x000012240a177981 */ /* 0x000964000c1e1520 */
.L_x_43:
[----:B------:R-:W-:Y:S05]  /*59f0*/  BSYNC B1 ;  /* 0x0000000000017941 */ /* 0x000fea0003800000 */
.L_x_42:
[----:B------:R-:W2:Y:S01]  /*5a00*/  LDL.LU R162, [R1+0x14] ;  /* 0x0000140001a27983 */ /* 0x000ea20000300800 */
[----:B-1---5:R-:W-:Y:S01]  /*5a10*/  IMAD.U32 R161, R23, 0x10000, RZ ;  /* 0x0001000017a17824 */ /* 0x022fe200078e00ff */
[----:B------:R-:W-:Y:S01]  /*5a20*/  ISETP.GT.AND P1, PT, R0, 0x8, P0 ;  /* 0x000000080000780c */ /* 0x000fe20000724270 */
[----:B------:R-:W-:Y:S02]  /*5a30*/  BSSY B1, `(.L_x_44) ;  /* 0x0000007000017945 */ /* 0x000fe40003800000 */
[----:B------:R-:W-:-:S04]  /*5a40*/  FMUL R161, R161, R16 ;  /* 0x00000010a1a17220 */ /* 0x000fc80000400000 */
[----:B--2---:R-:W-:-:S05]  /*5a50*/  FFMA R161, R162, R2, R161 ;  /* 0x00000002a2a17223 */ /* 0x004fca00000000a1 */
[----:B------:R-:W-:-:S05]  /*5a60*/  F2FP.BF16.F32.PACK_AB R161, RZ, R161 ;  /* 0x000000a1ffa1723e */ /* 0x000fca00000010ff */
[----:B------:R1:W-:Y:S01]  /*5a70*/  @P2 STG.E.U16 desc[UR36][R4.64+0x12], R161 ;  /* 0x000012a104002986 */ /* 0x0003e2000c101524 */
[----:B------:R-:W-:Y:S05]  /*5a80*/  @!P1 BRA `(.L_x_45) ;  /* 0x0000000000049947 */ /* 0x000fea0003800000 */
[----:B------:R2:W5:Y:S02]  /*5a90*/  LDG.E.LTC128B.U16 R23, desc[UR36][R8.64+0x10] ;  /* 0x0000102408177981 */ /* 0x000564000c1e1520 */
.L_x_45:
[----:B------:R-:W-:Y:S05]  /*5aa0*/  BSYNC B1 ;  /* 0x0000000000017941 */ /* 0x000fea0003800000 */
.L_x_44:
[----:B------:R-:W3:Y:S01]  /*5ab0*/  LDL.LU R162, [R1+0x18] ;  /* 0x0000180001a27983 */ /* 0x000ee20000300800 */
[----:B-1---5:R-:W-:Y:S01]  /*5ac0*/  SHF.L.U32 R161, R23, 0x10, RZ ;  /* 0x0000001017a17819 */ /* 0x022fe200000006ff */
[----:B------:R-:W-:Y:S01]  /*5ad0*/  BSSY B1, `(.L_x_46) ;  /* 0x0000008000017945 */ /* 0x000fe20003800000 */
[----:B------:R-:W-:-:S03]  /*5ae0*/  ISETP.GT.AND P2, PT, R0, 0x9, P0 ;  /* 0x000000090000780c */ /* 0x000fc60000744270 */
[----:B------:R-:W-:-:S04]  /*5af0*/  FMUL R161, R161, R16 ;  /* 0x00000010a1a17220 */ /* 0x000fc80000400000 */
[----:B---3--:R-:W-:-:S05]  /*5b00*/  FFMA R161, R162, R2, R161 ;  /* 0x00000002a2a17223 */ /* 0x008fca00000000a1 */
[----:B------:R-:W-:-:S05]  /*5b10*/  F2FP.BF16.F32.PACK_AB R161, RZ, R161 ;  /* 0x000000a1ffa1723e */ /* 0x000fca00000010ff */
[----:B------:R1:W-:Y:S01]  /*5b20*/  @P1 STG.E.U16 desc[UR36][R6.64+0x10], R161 ;  /* 0x000010a106001986 */ /* 0x0003e2000c101524 */
[----:B------:R-:W-:Y:S05]  /*5b30*/  @!P2 BRA `(.L_x_47) ;  /* 0x000000000004a947 */ /* 0x000fea0003800000 */
[----:B------:R3:W5:Y:S02]  /*5b40*/  LDG.E.LTC128B.U16 R23, desc[UR36][R8.64+0x12] ;  /* 0x0000122408177981 */ /* 0x000764000c1e1520 */
.L_x_47:
[----:B------:R-:W-:Y:S05]  /*5b50*/  BSYNC B1 ;  /* 0x0000000000017941 */ /* 0x000fea0003800000 */
.L_x_46:
        /* <DEDUP_REMOVED lines=10> */
.L_x_49:
[----:B------:R-:W-:Y:S05]  /*5c00*/  BSYNC B1 ;  /* 0x0000000000017941 */ /* 0x000fea0003800000 */
.L_x_48:
        /* <DEDUP_REMOVED lines=10> */
.L_x_51:
[----:B------:R-:W-:Y:S05]  /*5cb0*/  BSYNC B1 ;  /* 0x0000000000017941 */ /* 0x000fea0003800000 */
.L_x_50:
        /* <DEDUP_REMOVED lines=10> */
.L_x_53:
[----:B------:R-:W-:Y:S05]  /*5d60*/  BSYNC B1 ;  /* 0x0000000000017941 */ /* 0x000fea0003800000 */
.L_x_52:
        /* <DEDUP_REMOVED lines=10> */
.L_x_55:
[----:B------:R-:W-:Y:S05]  /*5e10*/  BSYNC B1 ;  /* 0x0000000000017941 */ /* 0x000fea0003800000 */
.L_x_54:
        /* <DEDUP_REMOVED lines=10> */
.L_x_57:
[----:B------:R-:W-:Y:S05]  /*5ec0*/  BSYNC B1 ;  /* 0x0000000000017941 */ /* 0x000fea0003800000 */
.L_x_56:
        /* <DEDUP_REMOVED lines=10> */
.L_x_59:
[----:B------:R-:W-:Y:S05]  /*5f70*/  BSYNC B1 ;  /* 0x0000000000017941 */ /* 0x000fea0003800000 */
.L_x_58:
        /* <DEDUP_REMOVED lines=10> */
.L_x_61:
[----:B------:R-:W-:Y:S05]  /*6020*/  BSYNC B1 ;  /* 0x0000000000017941 */ /* 0x000fea0003800000 */
.L_x_60:
        /* <DEDUP_REMOVED lines=10> */
.L_x_63:
[----:B------:R-:W-:Y:S05]  /*60d0*/  BSYNC B1 ;  /* 0x0000000000017941 */ /* 0x000fea0003800000 */
.L_x_62:
        /* <DEDUP_REMOVED lines=10> */
.L_x_65:
[----:B------:R-:W-:Y:S05]  /*6180*/  BSYNC B1 ;  /* 0x0000000000017941 */ /* 0x000fea0003800000 */
.L_x_64:
        /* <DEDUP_REMOVED lines=10> */
.L_x_67:
[----:B------:R-:W-:Y:S05]  /*6230*/  BSYNC B1 ;  /* 0x0000000000017941 */ /* 0x000fea0003800000 */
.L_x_66:
        /* <DEDUP_REMOVED lines=10> */
.L_x_69:
[----:B------:R-:W-:Y:S05]  /*62e0*/  BSYNC B1 ;  /* 0x0000000000017941 */ /* 0x000fea0003800000 */
.L_x_68:
        /* <DEDUP_REMOVED lines=10> */
.L_x_71:
[----:B------:R-:W-:Y:S05]  /*6390*/  BSYNC B1 ;  /* 0x0000000000017941 */ /* 0x000fea0003800000 */
.L_x_70:
        /* <DEDUP_REMOVED lines=10> */
.L_x_73:
[----:B------:R-:W-:Y:S05]  /*6440*/  BSYNC B1 ;  /* 0x0000000000017941 */ /* 0x000fea0003800000 */
.L_x_72:
        /* <DEDUP_REMOVED lines=10> */
.L_x_75:
[----:B------:R-:W-:Y:S05]  /*64f0*/  BSYNC B1 ;  /* 0x0000000000017941 */ /* 0x000fea0003800000 */
.L_x_74:
        /* <DEDUP_REMOVED lines=10> */
.L_x_77:
[----:B------:R-:W-:Y:S05]  /*65a0*/  BSYNC B1 ;  /* 0x0000000000017941 */ /* 0x000fea0003800000 */
.L_x_76:
        /* <DEDUP_REMOVED lines=10> */
.L_x_79:
[----:B------:R-:W-:Y:S05]  /*6650*/  BSYNC B1 ;  /* 0x0000000000017941 */ /* 0x000fea0003800000 */
.L_x_78:
        /* <DEDUP_REMOVED lines=10> */
.L_x_81:
[----:B------:R-:W-:Y:S05]  /*6700*/  BSYNC B1 ;  /* 0x0000000000017941 */ /* 0x000fea0003800000 */
.L_x_80:
        /* <DEDUP_REMOVED lines=10> */
.L_x_83:
[----:B------:R-:W-:Y:S05]  /*67b0*/  BSYNC B1 ;  /* 0x0000000000017941 */ /* 0x000fea0003800000 */
.L_x_82:
        /* <DEDUP_REMOVED lines=10> */
.L_x_85:
[----:B------:R-:W-:Y:S05]  /*6860*/  BSYNC B1 ;  /* 0x0000000000017941 */ /* 0x000fea0003800000 */
.L_x_84:
        /* <DEDUP_REMOVED lines=10> */
.L_x_87:
[----:B------:R-:W-:Y:S05]  /*6910*/  BSYNC B1 ;  /* 0x0000000000017941 */ /* 0x000fea0003800000 */
.L_x_86:
        /* <DEDUP_REMOVED lines=10> */
.L_x_89:
[----:B------:R-:W-:Y:S05]  /*69c0*/  BSYNC B1 ;  /* 0x0000000000017941 */ /* 0x000fea0003800000 */
.L_x_88:
        /* <DEDUP_REMOVED lines=10> */
.L_x_91:
[----:B------:R-:W-:Y:S05]  /*6a70*/  BSYNC B1 ;  /* 0x0000000000017941 */ /* 0x000fea0003800000 */
.L_x_90:
        /* <DEDUP_REMOVED lines=10> */
.L_x_93:
[----:B------:R-:W-:Y:S05]  /*6b20*/  BSYNC B1 ;  /* 0x0000000000017941 */ /* 0x000fea0003800000 */
.L_x_92:
        /* <DEDUP_REMOVED lines=10> */
.L_x_95:
[----:B------:R-:W-:Y:S05]  /*6bd0*/  BSYNC B1 ;  /* 0x0000000000017941 */ /* 0x000fea0003800000 */
.L_x_94:
        /* <DEDUP_REMOVED lines=10> */
.L_x_97:
[----:B------:R-:W-:Y:S05]  /*6c80*/  BSYNC B1 ;  /* 0x0000000000017941 */ /* 0x000fea0003800000 */
.L_x_96:
        /* <DEDUP_REMOVED lines=10> */
.L_x_99:
[----:B------:R-:W-:Y:S05]  /*6d30*/  BSYNC B1 ;  /* 0x0000000000017941 */ /* 0x000fea0003800000 */
.L_x_98:
        /* <DEDUP_REMOVED lines=10> */
.L_x_101:
[----:B------:R-:W-:Y:S05]  /*6de0*/  BSYNC B1 ;  /* 0x0000000000017941 */ /* 0x000fea0003800000 */
.L_x_100:
        /* <DEDUP_REMOVED lines=10> */
.L_x_103:
[----:B------:R-:W-:Y:S05]  /*6e90*/  BSYNC B1 ;  /* 0x0000000000017941 */ /* 0x000fea0003800000 */
.L_x_102:
        /* <DEDUP_REMOVED lines=10> */
.L_x_105:
[----:B------:R-:W-:Y:S05]  /*6f40*/  BSYNC B1 ;  /* 0x0000000000017941 */ /* 0x000fea0003800000 */
.L_x_104:
        /* <DEDUP_REMOVED lines=10> */
.L_x_107:
[----:B------:R-:W-:Y:S05]  /*6ff0*/  BSYNC B1 ;  /* 0x0000000000017941 */ /* 0x000fea0003800000 */
.L_x_106:
        /* <DEDUP_REMOVED lines=10> */
.L_x_109:
[----:B------:R-:W-:Y:S05]  /*70a0*/  BSYNC B1 ;  /* 0x0000000000017941 */ /* 0x000fea0003800000 */
.L_x_108:
        /* <DEDUP_REMOVED lines=10> */
.L_x_111:
[----:B------:R-:W-:Y:S05]  /*7150*/  BSYNC B1 ;  /* 0x0000000000017941 */ /* 0x000fea0003800000 */
.L_x_110:
        /* <DEDUP_REMOVED lines=10> */
.L_x_113:
[----:B------:R-:W-:Y:S05]  /*7200*/  BSYNC B1 ;  /* 0x0000000000017941 */ /* 0x000fea0003800000 */
.L_x_112:
        /* <DEDUP_REMOVED lines=10> */
.L_x_115:
[----:B------:R-:W-:Y:S05]  /*72b0*/  BSYNC B1 ;  /* 0x0000000000017941 */ /* 0x000fea0003800000 */
.L_x_114:
        /* <DEDUP_REMOVED lines=10> */
.L_x_117:
[----:B------:R-:W-:Y:S05]  /*7360*/  BSYNC B1 ;  /* 0x0000000000017941 */ /* 0x000fea0003800000 */
.L_x_116:
        /* <DEDUP_REMOVED lines=10> */
.L_x_119:
[----:B------:R-:W-:Y:S05]  /*7410*/  BSYNC B1 ;  /* 0x0000000000017941 */ /* 0x000fea0003800000 */
.L_x_118:
        /* <DEDUP_REMOVED lines=10> */
.L_x_121:
[----:B------:R-:W-:Y:S05]  /*74c0*/  BSYNC B1 ;  /* 0x0000000000017941 */ /* 0x000fea0003800000 */
.L_x_120:
        /* <DEDUP_REMOVED lines=10> */
.L_x_123:
[----:B------:R-:W-:Y:S05]  /*7570*/  BSYNC B1 ;  /* 0x0000000000017941 */ /* 0x000fea0003800000 */
.L_x_122:
[----:B------:R-:W2:Y:S01]  /*7580*/  LDL.LU R162, [R1+0xb4] ;  /* 0x0000b40001a27983 */ /* 0x000ea20000300800 */
[----:B-1---5:R-:W-:Y:S01]  /*7590*/  SHF.L.U32 R161, R23, 0x10, RZ ;  /* 0x0000001017a17819 */ /* 0x022fe200000006ff */
[----:B------:R-:W-:Y:S01]  /*75a0*/  BSSY B1, `(.L_x_124) ;  /* 0x0000008000017945 */ /* 0x000fe20003800000 */
[----:B------:R-:W-:-:S03]  /*75b0*/  ISETP.GT.AND P1, PT, R0, 0x58, P0 ;  /* 0x000000580000780c */ /* 0x000fc60000724270 */
[----:B------:R-:W-:-:S04]  /*75c0*/  FMUL R161, R161, R16 ;  /* 0x00000010a1a17220 */ /* 0x000fc80000400000 */
[----:B--2---:R-:W-:-:S05]  /*75d0*/  FFMA R161, R162, R2, R161 ;  /* 0x00000002a2a17223 */ /* 0x004fca00000000a1 */
[----:B------:R-:W-:-:S05]  /*75e0*/  F2FP.BF16.F32.PACK_AB R161, RZ, R161 ;  /* 0x000000a1ffa1723e */ /* 0x000fca00000010ff */
[----:B------:R1:W-:Y:S01]  /*75f0*/  @P2 STG.E.U16 desc[UR36][R4.64+0xb2], R161 ;  /* 0x0000b2a104002986 */ /* 0x0003e2000c101524 */
[----:B------:R-:W-:Y:S05]  /*7600*/  @!P1 BRA `(.L_x_125) ;  /* 0x0000000000049947 */ /* 0x000fea0003800000 */
[----:B------:R2:W5:Y:S02]  /*7610*/  LDG.E.LTC128B.U16 R23, desc[UR36][R8.64+0xb0] ;  /* 0x0000b02408177981 */ /* 0x000564000c1e1520 */
.L_x_125:
[----:B------:R-:W-:Y:S05]  /*7620*/  BSYNC B1 ;  /* 0x0000000000017941 */ /* 0x000fea0003800000 */
.L_x_124:
        /* <DEDUP_REMOVED lines=10> */
.L_x_127:
[----:B------:R-:W-:Y:S05]  /*76d0*/  BSYNC B1 ;  /* 0x0000000000017941 */ /* 0x000fea0003800000 */
.L_x_126:
        /* <DEDUP_REMOVED lines=10> */
.L_x_129:
[----:B------:R-:W-:Y:S05]  /*7780*/  BSYNC B1 ;  /* 0x0000000000017941 */ /* 0x000fea0003800000 */
.L_x_128:
        /* <DEDUP_REMOVED lines=10> */
.L_x_131:
[----:B------:R-:W-:Y:S05]  /*7830*/  BSYNC B1 ;  /* 0x0000000000017941 */ /* 0x000fea0003800000 */
.L_x_130:
        /* <DEDUP_REMOVED lines=10> */
.L_x_133:
[----:B------:R-:W-:Y:S05]  /*78e0*/  BSYNC B1 ;  /* 0x0000000000017941 */ /* 0x000fea0003800000 */
.L_x_132:
        /* <DEDUP_REMOVED lines=10> */
.L_x_135:
[----:B------:R-:W-:Y:S05]  /*7990*/  BSYNC B1 ;  /* 0x0000000000017941 */ /* 0x000fea0003800000 */
.L_x_134:
        /* <DEDUP_REMOVED lines=10> */
.L_x_137:
[----:B------:R-:W-:Y:S05]  /*7a40*/  BSYNC B1 ;  /* 0x0000000000017941 */ /* 0x000fea0003800000 */
.L_x_136:
        /* <DEDUP_REMOVED lines=10> */
.L_x_139:
[----:B------:R-:W-:Y:S05]  /*7af0*/  BSYNC B1 ;  /* 0x0000000000017941 */ /* 0x000fea0003800000 */
.L_x_138:
        /* <DEDUP_REMOVED lines=10> */
.L_x_141:
[----:B------:R-:W-:Y:S05]  /*7ba0*/  BSYNC B1 ;  /* 0x0000000000017941 */ /* 0x000fea0003800000 */
.L_x_140:
        /* <DEDUP_REMOVED lines=10> */
.L_x_143:
[----:B------:R-:W-:Y:S05]  /*7c50*/  BSYNC B1 ;  /* 0x0000000000017941 */ /* 0x000fea0003800000 */
.L_x_142:
        /* <DEDUP_REMOVED lines=10> */
.L_x_145:
[----:B------:R-:W-:Y:S05]  /*7d00*/  BSYNC B1 ;  /* 0x0000000000017941 */ /* 0x000fea0003800000 */
.L_x_144:
        /* <DEDUP_REMOVED lines=10> */
.L_x_147:
[----:B------:R-:W-:Y:S05]  /*7db0*/  BSYNC B1 ;  /* 0x0000000000017941 */ /* 0x000fea0003800000 */
.L_x_146:
        /* <DEDUP_REMOVED lines=10> */
.L_x_149:
[----:B------:R-:W-:Y:S05]  /*7e60*/  BSYNC B1 ;  /* 0x0000000000017941 */ /* 0x000fea0003800000 */
.L_x_148:
        /* <DEDUP_REMOVED lines=10> */
.L_x_151:
[----:B------:R-:W-:Y:S05]  /*7f10*/  BSYNC B1 ;  /* 0x0000000000017941 */ /* 0x000fea0003800000 */
.L_x_150:
        /* <DEDUP_REMOVED lines=10> */
.L_x_153:
[----:B------:R-:W-:Y:S05]  /*7fc0*/  BSYNC B1 ;  /* 0x0000000000017941 */ /* 0x000fea0003800000 */
.L_x_152:
        /* <DEDUP_REMOVED lines=10> */
.L_x_155:
[----:B------:R-:W-:Y:S05]  /*8070*/  BSYNC B1 ;  /* 0x0000000000017941 */ /* 0x000fea0003800000 */
.L_x_154:
        /* <DEDUP_REMOVED lines=10> */
.L_x_157:
[----:B------:R-:W-:Y:S05]  /*8120*/  BSYNC B1 ;  /* 0x0000000000017941 */ /* 0x000fea0003800000 */
.L_x_156:
        /* <DEDUP_REMOVED lines=10> */
.L_x_159:
[----:B------:R-:W-:Y:S05]  /*81d0*/  BSYNC B1 ;  /* 0x0000000000017941 */ /* 0x000fea0003800000 */
.L_x_158:
        /* <DEDUP_REMOVED lines=10> */
.L_x_161:
[----:B------:R-:W-:Y:S05]  /*8280*/  BSYNC B1 ;  /* 0x0000000000017941 */ /* 0x000fea0003800000 */
.L_x_160:
        /* <DEDUP_REMOVED lines=10> */
.L_x_163:
[----:B------:R-:W-:Y:S05]  /*8330*/  BSYNC B1 ;  /* 0x0000000000017941 */ /* 0x000fea0003800000 */
.L_x_162:
        /* <DEDUP_REMOVED lines=10> */
.L_x_165:
[----:B------:R-:W-:Y:S05]  /*83e0*/  BSYNC B1 ;  /* 0x0000000000017941 */ /* 0x000fea0003800000 */
.L_x_164:
        /* <DEDUP_REMOVED lines=10> */
.L_x_167:
[----:B------:R-:W-:Y:S05]  /*8490*/  BSYNC B1 ;  /* 0x0000000000017941 */ /* 0x000fea0003800000 */
.L_x_166:
        /* <DEDUP_REMOVED lines=10> */
.L_x_169:
[----:B------:R-:W-:Y:S05]  /*8540*/  BSYNC B1 ;  /* 0x0000000000017941 */ /* 0x000fea0003800000 */
.L_x_168:
        /* <DEDUP_REMOVED lines=10> */
.L_x_171:
[----:B------:R-:W-:Y:S05]  /*85f0*/  BSYNC B1 ;  /* 0x0000000000017941 */ /* 0x000fea0003800000 */
.L_x_170:
        /* <DEDUP_REMOVED lines=10> */
.L_x_173:
[----:B------:R-:W-:Y:S05]  /*86a0*/  BSYNC B1 ;  /* 0x0000000000017941 */ /* 0x000fea0003800000 */
.L_x_172:
        /* <DEDUP_REMOVED lines=10> */
.L_x_175:
[----:B------:R-:W-:Y:S05]  /*8750*/  BSYNC B1 ;  /* 0x0000000000017941 */ /* 0x000fea0003800000 */
.L_x_174:
        /* <DEDUP_REMOVED lines=10> */
.L_x_177:
[----:B------:R-:W-:Y:S05]  /*8800*/  BSYNC B1 ;  /* 0x0000000000017941 */ /* 0x000fea0003800000 */
.L_x_176:
        /* <DEDUP_REMOVED lines=10> */
.L_x_179:
[----:B------:R-:W-:Y:S05]  /*88b0*/  BSYNC B1 ;  /* 0x0000000000017941 */ /* 0x000fea0003800000 */
.L_x_178:
        /* <DEDUP_REMOVED lines=10> */
.L_x_181:
[----:B------:R-:W-:Y:S05]  /*8960*/  BSYNC B1 ;  /* 0x0000000000017941 */ /* 0x000fea0003800000 */
.L_x_180:
        /* <DEDUP_REMOVED lines=10> */
.L_x_183:
[----:B------:R-:W-:Y:S05]  /*8a10*/  BSYNC B1 ;  /* 0x0000000000017941 */ /* 0x000fea0003800000 */
.L_x_182:
        /* <DEDUP_REMOVED lines=10> */
.L_x_185:
[----:B------:R-:W-:Y:S05]  /*8ac0*/  BSYNC B1 ;  /* 0x0000000000017941 */ /* 0x000fea0003800000 */
.L_x_184:
        /* <DEDUP_REMOVED lines=10> */
.L_x_187:
[----:B------:R-:W-:Y:S05]  /*8b70*/  BSYNC B1 ;  /* 0x0000000000017941 */ /* 0x000fea0003800000 */
.L_x_186:
        /* <DEDUP_REMOVED lines=10> */
.L_x_189:
[----:B------:R-:W-:Y:S05]  /*8c20*/  BSYNC B1 ;  /* 0x0000000000017941 */ /* 0x000fea0003800000 */
.L_x_188:
        /* <DEDUP_REMOVED lines=10> */
.L_x_191:
[----:B------:R-:W-:Y:S05]  /*8cd0*/  BSYNC B1 ;  /* 0x0000000000017941 */ /* 0x000fea0003800000 */
.L_x_190:
        /* <DEDUP_REMOVED lines=10> */
.L_x_193:
[----:B------:R-:W-:Y:S05]  /*8d80*/  BSYNC B1 ;  /* 0x0000000000017941 */ /* 0x000fea0003800000 */
.L_x_192:
        /* <DEDUP_REMOVED lines=10> */
.L_x_195:
[----:B------:R-:W-:Y:S05]  /*8e30*/  BSYNC B1 ;  /* 0x0000000000017941 */ /* 0x000fea0003800000 */
.L_x_194:
        /* <DEDUP_REMOVED lines=10> */
.L_x_197:
[----:B------:R-:W-:Y:S05]  /*8ee0*/  BSYNC B1 ;  /* 0x0000000000017941 */ /* 0x000fea0003800000 */
.L_x_196:
        /* <DEDUP_REMOVED lines=10> */
.L_x_199:
[----:B------:R-:W-:Y:S05]  /*8f90*/  BSYNC B1 ;  /* 0x0000000000017941 */ /* 0x000fea0003800000 */
.L_x_198:
        /* <DEDUP_REMOVED lines=10> */
.L_x_201:
[----:B------:R-:W-:Y:S05]  /*9040*/  BSYNC B1 ;  /* 0x0000000000017941 */ /* 0x000fea0003800000 */
.L_x_200:
        /* <DEDUP_REMOVED lines=10> */
.L_x_203:
[----:B------:R-:W-:Y:S05]  /*90f0*/  BSYNC B1 ;  /* 0x0000000000017941 */ /* 0x000fea0003800000 */
.L_x_202:
        /* <DEDUP_REMOVED lines=10> */
.L_x_205:
[----:B------:R-:W-:Y:S05]  /*91a0*/  BSYNC B1 ;  /* 0x0000000000017941 */ /* 0x000fea0003800000 */
.L_x_204:
        /* <DEDUP_REMOVED lines=10> */
.L_x_207:
[----:B------:R-:W-:Y:S05]  /*9250*/  BSYNC B1 ;  /* 0x0000000000017941 */ /* 0x000fea0003800000 */
.L_x_206:
        /* <DEDUP_REMOVED lines=10> */
.L_x_209:
[----:B------:R-:W-:Y:S05]  /*9300*/  BSYNC B1 ;  /* 0x0000000000017941 */ /* 0x000fea0003800000 */
.L_x_208:
        /* <DEDUP_REMOVED lines=10> */
.L_x_211:
[----:B------:R-:W-:Y:S05]  /*93b0*/  BSYNC B1 ;  /* 0x0000000000017941 */ /* 0x000fea0003800000 */
.L_x_210:
        /* <DEDUP_REMOVED lines=10> */
.L_x_213:
[----:B------:R-:W-:Y:S05]  /*9460*/  BSYNC B1 ;  /* 0x0000000000017941 */ /* 0x000fea0003800000 */
.L_x_212:
        /* <DEDUP_REMOVED lines=10> */
.L_x_215:
[----:B------:R-:W-:Y:S05]  /*9510*/  BSYNC B1 ;  /* 0x0000000000017941 */ /* 0x000fea0003800000 */
.L_x_214:
        /* <DEDUP_REMOVED lines=10> */
.L_x_217:
[----:B------:R-:W-:Y:S05]  /*95c0*/  BSYNC B1 ;  /* 0x0000000000017941 */ /* 0x000fea0003800000 */
.L_x_216:
        /* <DEDUP_REMOVED lines=10> */
.L_x_219:
[----:B------:R-:W-:Y:S05]  /*9670*/  BSYNC B1 ;  /* 0x0000000000017941 */ /* 0x000fea0003800000 */
.L_x_218:
        /* <DEDUP_REMOVED lines=10> */
.L_x_221:
[----:B------:R-:W-:Y:S05]  /*9720*/  BSYNC B1 ;  /* 0x0000000000017941 */ /* 0x000fea0003800000 */
.L_x_220:
        /* <DEDUP_REMOVED lines=10> */
.L_x_223:
[----:B------:R-:W-:Y:S05]  /*97d0*/  BSYNC B1 ;  /* 0x0000000000017941 */ /* 0x000fea0003800000 */
.L_x_222:
        /* <DEDUP_REMOVED lines=10> */
.L_x_225:
[----:B------:R-:W-:Y:S05]  /*9880*/  BSYNC B1 ;  /* 0x0000000000017941 */ /* 0x000fea0003800000 */
.L_x_224:
        /* <DEDUP_REMOVED lines=10> */
.L_x_227:
[----:B------:R-:W-:Y:S05]  /*9930*/  BSYNC B1 ;  /* 0x0000000000017941 */ /* 0x000fea0003800000 */
.L_x_226:
        /* <DEDUP_REMOVED lines=10> */
.L_x_229:
[----:B------:R-:W-:Y:S05]  /*99e0*/  BSYNC B1 ;  /* 0x0000000000017941 */ /* 0x000fea0003800000 */
.L_x_228:
        /* <DEDUP_REMOVED lines=10> */
.L_x_231:
[----:B------:R-:W-:Y:S05]  /*9a90*/  BSYNC B1 ;  /* 0x0000000000017941 */ /* 0x000fea0003800000 */
.L_x_230:
        /* <DEDUP_REMOVED lines=10> */
.L_x_233:
[----:B------:R-:W-:Y:S05]  /*9b40*/  BSYNC B1 ;  /* 0x0000000000017941 */ /* 0x000fea0003800000 */
.L_x_232:
        /* <DEDUP_REMOVED lines=10> */
.L_x_235:
[----:B------:R-:W-:Y:S05]  /*9bf0*/  BSYNC B1 ;  /* 0x0000000000017941 */ /* 0x000fea0003800000 */
.L_x_234:
        /* <DEDUP_REMOVED lines=10> */
.L_x_237:
[----:B------:R-:W-:Y:S05]  /*9ca0*/  BSYNC B1 ;  /* 0x0000000000017941 */ /* 0x000fea0003800000 */
.L_x_236:
        /* <DEDUP_REMOVED lines=10> */
.L_x_239:
[----:B------:R-:W-:Y:S05]  /*9d50*/  BSYNC B1 ;  /* 0x0000000000017941 */ /* 0x000fea0003800000 */
.L_x_238:
        /* <DEDUP_REMOVED lines=10> */
.L_x_241:
[----:B------:R-:W-:Y:S05]  /*9e00*/  BSYNC B1 ;  /* 0x0000000000017941 */ /* 0x000fea0003800000 */
.L_x_240:
        /* <DEDUP_REMOVED lines=10> */
.L_x_243:
[----:B------:R-:W-:Y:S05]  /*9eb0*/  BSYNC B1 ;  /* 0x0000000000017941 */ /* 0x000fea0003800000 */
.L_x_242:
        /* <DEDUP_REMOVED lines=10> */
.L_x_245:
[----:B------:R-:W-:Y:S05]  /*9f60*/  BSYNC B1 ;  /* 0x0000000000017941 */ /* 0x000fea0003800000 */
.L_x_244:
        /* <DEDUP_REMOVED lines=10> */
.L_x_247:
[----:B------:R-:W-:Y:S05]  /*a010*/  BSYNC B1 ;  /* 0x0000000000017941 */ /* 0x000fea0003800000 */
.L_x_246:
        /* <DEDUP_REMOVED lines=10> */
.L_x_249:
[----:B------:R-:W-:Y:S05]  /*a0c0*/  BSYNC B1 ;  /* 0x0000000000017941 */ /* 0x000fea0003800000 */
.L_x_248:
        /* <DEDUP_REMOVED lines=10> */
.L_x_251:
[----:B------:R-:W-:Y:S05]  /*a170*/  BSYNC B1 ;  /* 0x0000000000017941 */ /* 0x000fea0003800000 */
.L_x_250:
        /* <DEDUP_REMOVED lines=10> */
.L_x_253:
[----:B------:R-:W-:Y:S05]  /*a220*/  BSYNC B1 ;  /* 0x0000000000017941 */ /* 0x000fea0003800000 */
.L_x_252:
        /* <DEDUP_REMOVED lines=10> */
.L_x_255:
[----:B------:R-:W-:Y:S05]  /*a2d0*/  BSYNC B1 ;  /* 0x0000000000017941 */ /* 0x000fea0003800000 */
.L_x_254:
        /* <DEDUP_REMOVED lines=10> */
.L_x_257:
[----:B------:R-:W-:Y:S05]  /*a380*/  BSYNC B1 ;  /* 0x0000000000017941 */ /* 0x000fea0003800000 */
.L_x_256:
        /* <DEDUP_REMOVED lines=10> */
.L_x_259:
[----:B------:R-:W-:Y:S05]  /*a430*/  BSYNC B1 ;  /* 0x0000000000017941 */ /* 0x000fea0003800000 */
.L_x_258:
        /* <DEDUP_REMOVED lines=10> */
.L_x_261:
[----:B------:R-:W-:Y:S05]  /*a4e0*/  BSYNC B1 ;  /* 0x0000000000017941 */ /* 0x000fea0003800000 */
.L_x_260:
        /* <DEDUP_REMOVED lines=10> */
.L_x_263:
[----:B------:R-:W-:Y:S05]  /*a590*/  BSYNC B1 ;  /* 0x0000000000017941 */ /* 0x000fea0003800000 */
.L_x_262:
        /* <DEDUP_REMOVED lines=10> */
.L_x_265:
[----:B------:R-:W-:Y:S05]  /*a640*/  BSYNC B1 ;  /* 0x0000000000017941 */ /* 0x000fea0003800000 */
.L_x_264:
        /* <DEDUP_REMOVED lines=10> */
.L_x_267:
[----:B------:R-:W-:Y:S05]  /*a6f0*/  BSYNC B1 ;  /* 0x0000000000017941 */ /* 0x000fea0003800000 */
.L_x_266:
        /* <DEDUP_REMOVED lines=10> */
.L_x_269:
[----:B------:R-:W-:Y:S05]  /*a7a0*/  BSYNC B1 ;  /* 0x0000000000017941 */ /* 0x000fea0003800000 */
.L_x_268:
        /* <DEDUP_REMOVED lines=10> */
.L_x_271:
[----:B------:R-:W-:Y:S05]  /*a850*/  BSYNC B1 ;  /* 0x0000000000017941 */ /* 0x000fea0003800000 */
.L_x_270:
        /* <DEDUP_REMOVED lines=10> */
.L_x_273:
[----:B------:R-:W-:Y:S05]  /*a900*/  BSYNC B1 ;  /* 0x0000000000017941 */ /* 0x000fea0003800000 */
.L_x_272:
        /* <DEDUP_REMOVED lines=10> */
.L_x_275:
[----:B------:R-:W-:Y:S05]  /*a9b0*/  BSYNC B1 ;  /* 0x0000000000017941 */ /* 0x000fea0003800000 */
.L_x_274:
        /* <DEDUP_REMOVED lines=10> */
.L_x_277:
[----:B------:R-:W-:Y:S05]  /*aa60*/  BSYNC B1 ;  /* 0x0000000000017941 */ /* 0x000fea0003800000 */
.L_x_276:
        /* <DEDUP_REMOVED lines=10> */
.L_x_279:
[----:B------:R-:W-:Y:S05]  /*ab10*/  BSYNC B1 ;  /* 0x0000000000017941 */ /* 0x000fea0003800000 */
.L_x_278:
        /* <DEDUP_REMOVED lines=10> */
.L_x_281:
[----:B------:R-:W-:Y:S05]  /*abc0*/  BSYNC B1 ;  /* 0x0000000000017941 */ /* 0x000fea0003800000 */
.L_x_280:
        /* <DEDUP_REMOVED lines=10> */
.L_x_283:
[----:B------:R-:W-:Y:S05]  /*ac70*/  BSYNC B1 ;  /* 0x0000000000017941 */ /* 0x000fea0003800000 */
.L_x_282:
[----:B0-234-:R-:W2:Y:S01]  /*ac80*/  LDL.LU R10, [R1+0x1f4] ;  /* 0x0001f400010a7983 */ /* 0x01dea20000300800 */
[----:B-----5:R-:W-:Y:S01]  /*ac90*/  IMAD.U32 R11, R23, 0x10000, RZ ;  /* 0x00010000170b7824 */ /* 0x020fe200078e00ff */
        /* <DEDUP_REMOVED lines=8> */
.L_x_285:
[----:B------:R-:W-:Y:S05]  /*ad20*/  BSYNC B1 ;  /* 0x0000000000017941 */ /* 0x000fea0003800000 */
.L_x_284:
[----:B------:R-:W3:Y:S01]  /*ad30*/  LDL.LU R10, [R1+0x1f8] ;  /* 0x0001f800010a7983 */ /* 0x000ee20000300800 */
[----:B0----5:R-:W-:Y:S01]  /*ad40*/  SHF.L.U32 R11, R23, 0x10, RZ ;  /* 0x00000010170b7819 */ /* 0x021fe200000006ff */
[----:B------:R-:W-:Y:S01]  /*ad50*/  BSSY B1, `(.L_x_286) ;  /* 0x000000b000017945 */ /* 0x000fe20003800000 */
[----:B------:R-:W-:Y:S02]  /*ad60*/  ISETP.GT.AND P1, PT, R0, 0xf9, P0 ;  /* 0x000000f90000780c */ /* 0x000fe40000724270 */
[----:B------:R-:W-:Y:S01]  /*ad70*/  IADD3 R169, P0, R3, 0x80, RZ ;  /* 0x0000008003a97810 */ /* 0x000fe20007f1e0ff */
[----:B------:R-:W-:-:S04]  /*ad80*/  FMUL R11, R11, R16 ;  /* 0x000000100b0b7220 */ /* 0x000fc80000400000 */
[----:B---3--:R-:W-:-:S05]  /*ad90*/  FFMA R11, R10, R2, R11 ;  /* 0x000000020a0b7223 */ /* 0x008fca000000000b */
[----:B------:R-:W-:-:S04]  /*ada0*/  F2FP.BF16.F32.PACK_AB R11, RZ, R11 ;  /* 0x0000000bff0b723e */ /* 0x000fc800000010ff */
[----:B------:R-:W-:Y:S01]  /*adb0*/  PRMT R3, R11, 0x7610, R3 ;  /* 0x000076100b037816 */ /* 0x000fe20000000003 */
[----:B------:R-:W-:-:S04]  /*adc0*/  IMAD.X R11, RZ, RZ, UR7, P0 ;  /* 0x00000007ff0b7e24 */ /* 0x000fc800080e06ff */
[----:B------:R0:W-:Y:S01]  /*add0*/  @P2 STG.E.U16 desc[UR36][R6.64+0x1f0], R3 ;  /* 0x0001f00306002986 */ /* 0x0001e2000c101524 */
[----:B------:R-:W-:Y:S05]  /*ade0*/  @!P1 BRA `(.L_x_287) ;  /* 0x0000000000049947 */ /* 0x000fea0003800000 */
[----:B------:R3:W5:Y:S02]  /*adf0*/  LDG.E.LTC128B.U16 R23, desc[UR36][R8.64+0x1f2] ;  /* 0x0001f22408177981 */ /* 0x000764000c1e1520 */
.L_x_287:
[----:B------:R-:W-:Y:S05]  /*ae00*/  BSYNC B1 ;  /* 0x0000000000017941 */ /* 0x000fea0003800000 */
.L_x_286:
[----:B------:R-:W4:Y:S01]  /*ae10*/  LDL.LU R10, [R1+0x1fc] ;  /* 0x0001fc00010a7983 */ /* 0x000f220000300800 */
[----:B0----5:R-:W-:Y:S01]  /*ae20*/  IMAD.U32 R3, R23, 0x10000, RZ ;  /* 0x0001000017037824 */ /* 0x021fe200078e00ff */
[----:B------:R-:W-:Y:S01]  /*ae30*/  ISETP.GT.AND P0, PT, R153, 0x80, PT ;  /* 0x000000809900780c */ /* 0x000fe20003f04270 */
[----:B--23--:R-:W-:Y:S02]  /*ae40*/  IMAD R8, R11, R14, RZ ;  /* 0x0000000e0b087224 */ /* 0x00cfe400078e02ff */
[----:B------:R-:W-:Y:S01]  /*ae50*/  FMUL R3, R3, R16 ;  /* 0x0000001003037220 */ /* 0x000fe20000400000 */
[----:B------:R-:W-:Y:S01]  /*ae60*/  ISETP.GT.AND P4, PT, R0, RZ, P0 ;  /* 0x000000ff0000720c */ /* 0x000fe20000784270 */
[C---:B------:R-:W-:Y:S02]  /*ae70*/  IMAD R167, R169.reuse, R15, R8 ;  /* 0x0000000fa9a77224 */ /* 0x040fe400078e0208 */
[----:B------:R-:W-:-:S04]  /*ae80*/  IMAD.WIDE.U32 R8, R169, R14, R20 ;  /* 0x0000000ea9087225 */ /* 0x000fc800078e0014 */
[----:B------:R-:W-:Y:S02]  /*ae90*/  IMAD.IADD R9, R9, 0x1, R167 ;  /* 0x0000000109097824 */ /* 0x000fe400078e02a7 */
[----:B----4-:R-:W-:Y:S01]  /*aea0*/  FFMA R3, R10, R2, R3 ;  /* 0x000000020a037223 */ /* 0x010fe20000000003 */
[----:B------:R-:W-:-:S04]  /*aeb0*/  LEA R10, P2, R8, R12, 0x1 ;  /* 0x0000000c080a7211 */ /* 0x000fc800078408ff */
[----:B------:R-:W-:Y:S02]  /*aec0*/  F2FP.BF16.F32.PACK_AB R3, RZ, R3 ;  /* 0x00000003ff03723e */ /* 0x000fe400000010ff */
[--C-:B------:R-:W-:Y:S02]  /*aed0*/  LEA.HI.X R11, R8, R13, R9.reuse, 0x1, P2 ;  /* 0x0000000d080b7211 */ /* 0x100fe400010f0c09 */
[----:B------:R-:W-:-:S05]  /*aee0*/  PRMT R9, R3, 0x7610, R9 ;  /* 0x0000761003097816 */ /* 0x000fca0000000009 */
[----:B------:R0:W-:Y:S04]  /*aef0*/  @P1 STG.E.U16 desc[UR36][R6.64+0x1f2], R9 ;  /* 0x0001f20906001986 */ /* 0x0001e8000c101524 */
[----:B------:R-:W2:Y:S01]  /*af00*/  @P4 LDG.E.LTC128B.U16 R23, desc[UR36][R10.64] ;  /* 0x000000240a174981 */ /* 0x000ea2000c1e1520 */
[----:B-1----:R-:W-:Y:S01]  /*af10*/  IMAD.U32 R161, RZ, RZ, UR8 ;  /* 0x00000008ffa17e24 */ /* 0x002fe2000f8e00ff */
[----:B------:R-:W-:Y:S01]  /*af20*/  ISETP.GT.AND P2, PT, R0, 0x1, P0 ;  /* 0x000000010000780c */ /* 0x000fe20000744270 */
[----:B------:R-:W-:Y:S01]  /*af30*/  IMAD.U32 R165, RZ, RZ, UR8 ;  /* 0x00000008ffa57e24 */ /* 0x000fe2000f8e00ff */
[----:B------:R-:W-:Y:S01]  /*af40*/  BSSY B1, `(.L_x_288) ;  /* 0x0000013000017945 */ /* 0x000fe20003800000 */
[----:B------:R-:W-:Y:S01]  /*af50*/  IMAD.U32 R164, RZ, RZ, UR9 ;  /* 0x00000009ffa47e24 */ /* 0x000fe2000f8e00ff */
[----:B------:R-:W-:Y:S01]  /*af60*/  SHF.L.U32 R161, R161, 0x8, RZ ;  /* 0x00000008a1a17819 */ /* 0x000fe200000006ff */
[----:B0-----:R-:W-:-:S03]  /*af70*/  IMAD.WIDE.U32 R8, R169, R14, R18 ;  /* 0x0000000ea9087225 */ /* 0x001fc600078e0012 */
[----:B------:R-:W-:Y:S01]  /*af80*/  SHF.L.U64.HI R165, R165, 0x8, R164 ;  /* 0x00000008a5a57819 */ /* 0x000fe200000102a4 */
[----:B------:R-:W-:Y:S02]  /*af90*/  IMAD.IADD R9, R167, 0x1, R9 ;  /* 0x00000001a7097824 */ /* 0x000fe400078e0209 */
[----:B------:R-:W-:Y:S01]  /*afa0*/  IMAD.WIDE.U32 R162, R22, UR43, R8 ;  /* 0x0000002b16a27c25 */ /* 0x000fe2000f8e0008 */
[----:B------:R-:W-:-:S03]  /*afb0*/  IADD3 R8, P1, R161, R4, RZ ;  /* 0x00000004a1087210 */ /* 0x000fc60007f3e0ff */
[----:B------:R-:W-:Y:S01]  /*afc0*/  IMAD.IADD R7, R159, 0x1, R163 ;  /* 0x000000019f077824 */ /* 0x000fe200078e02a3 */
[----:B------:R-:W-:Y:S01]  /*afd0*/  LEA R6, P3, R162, R12, 0x1 ;  /* 0x0000000ca2067211 */ /* 0x000fe200078608ff */
[----:B------:R-:W-:-:S03]  /*afe0*/  IMAD.X R9, R165, 0x1, R5, P1 ;  /* 0x00000001a5097824 */ /* 0x000fc600008e0605 */
[----:B------:R-:W-:Y:S01]  /*aff0*/  LEA.HI.X R7, R162, R13, R7, 0x1, P3 ;  /* 0x0000000da2077211 */ /* 0x000fe200018f0c07 */
[----:B--2---:R-:W-:-:S04]  /*b000*/  IMAD.U32 R3, R23, 0x10000, RZ ;  /* 0x0001000017037824 */ /* 0x004fc800078e00ff */
[----:B------:R-:W-:-:S04]  /*b010*/  FMUL R3, R3, R16 ;  /* 0x0000001003037220 */ /* 0x000fc80000400000 */
[----:B------:R-:W-:-:S05]  /*b020*/  FFMA R3, R24, R2, R3 ;  /* 0x0000000218037223 */ /* 0x000fca0000000003 */
[----:B------:R-:W-:-:S05]  /*b030*/  F2FP.BF16.F32.PACK_AB R3, RZ, R3 ;  /* 0x00000003ff03723e */ /* 0x000fca00000010ff */
[----:B------:R0:W-:Y:S01]  /*b040*/  @P4 STG.E.U16 desc[UR36][R8.64], R3 ;  /* 0x0000000308004986 */ /* 0x0001e2000c101524 */
[----:B------:R-:W-:Y:S05]  /*b050*/  @!P2 BRA `(.L_x_289) ;  /* 0x000000000004a947 */ /* 0x000fea0003800000 */
[----:B------:R1:W5:Y:S02]  /*b060*/  LDG.E.LTC128B.U16 R23, desc[UR36][R6.64+0x2] ;  /* 0x0000022406177981 */ /* 0x000364000c1e1520 */
.L_x_289:
[----:B------:R-:W-:Y:S05]  /*b070*/  BSYNC B1 ;  /* 0x0000000000017941 */ /* 0x000fea0003800000 */
.L_x_288:
[----:B0----5:R-:W-:Y:S01]  /*b080*/  IMAD.U32 R3, R23, 0x10000, RZ ;  /* 0x0001000017037824 */ /* 0x021fe200078e00ff */
[----:B------:R-:W-:Y:S01]  /*b090*/  ISETP.GT.AND P1, PT, R153, 0x88, PT ;  /* 0x000000889900780c */ /* 0x000fe20003f24270 */
[----:B------:R-:W-:Y:S01]  /*b0a0*/  IMAD.WIDE.U32 R14, R169, R14, R156 ;  /* 0x0000000ea90e7225 */ /* 0x000fe200078e009c */
[----:B------:R-:W-:Y:S03]  /*b0b0*/  BSSY B1, `(.L_x_290) ;  /* 0x0000010000017945 */ /* 0x000fe60003800000 */
[----:B------:R-:W-:Y:S01]  /*b0c0*/  FMUL R10, R3, R16 ;  /* 0x00000010030a7220 */ /* 0x000fe20000400000 */
[----:B------:R-:W-:Y:S01]  /*b0d0*/  ISETP.GT.AND P3, PT, R0, RZ, P1 ;  /* 0x000000ff0000720c */ /* 0x000fe20000f64270 */
[----:B------:R-:W-:Y:S01]  /*b0e0*/  IMAD.IADD R167, R167, 0x1, R15 ;  /* 0x00000001a7a77824 */ /* 0x000fe200078e020f */
[----:B------:R-:W-:Y:S01]  /*b0f0*/  IADD3 R154, P4, R154, R14, RZ ;  /* 0x0000000e9a9a7210 */ /* 0x000fe20007f9e0ff */
[----:B------:R-:W-:Y:S01]  /*b100*/  FFMA R10, R25, R2, R10 ;  /* 0x00000002190a7223 */ /* 0x000fe2000000000a */
[----:B------:R-:W-:-:S03]  /*b110*/  IADD3 R14, P5, R18, R14, RZ ;  /* 0x0000000e120e7210 */ /* 0x000fc60007fbe0ff */
[--C-:B------:R-:W-:Y:S01]  /*b120*/  IMAD.X R20, R167, 0x1, R21.reuse, P4 ;  /* 0x00000001a7147824 */ /* 0x100fe200020e0615 */
[----:B------:R-:W-:Y:S02]  /*b130*/  F2FP.BF16.F32.PACK_AB R3, RZ, R10 ;  /* 0x0000000aff03723e */ /* 0x000fe400000010ff */
[C---:B------:R-:W-:Y:S02]  /*b140*/  LEA R10, P4, R154.reuse, R12, 0x1 ;  /* 0x0000000c9a0a7211 */ /* 0x040fe400078808ff */
[----:B------:R-:W-:Y:S02]  /*b150*/  PRMT R21, R3, 0x7610, R21 ;  /* 0x0000761003157816 */ /* 0x000fe40000000015 */
[----:B------:R-:W-:Y:S02]  /*b160*/  LEA.HI.X R11, R154, R13, R20, 0x1, P4 ;  /* 0x0000000d9a0b7211 */ /* 0x000fe400020f0c14 */
[----:B------:R-:W-:Y:S01]  /*b170*/  PRMT R3, R23, 0x7610, R3 ;  /* 0x0000761017037816 */ /* 0x000fe20000000003 */
[----:B------:R0:W-:Y:S01]  /*b180*/  @P2 STG.E.U16 desc[UR36][R8.64+0x2], R21 ;  /* 0x0000021508002986 */ /* 0x0001e2000c101524 */
[----:B------:R-:W-:Y:S05]  /*b190*/  @!P3 BRA `(.L_x_291) ;  /* 0x000000000004b947 */ /* 0x000fea0003800000 */
[----:B------:R2:W5:Y:S02]  /*b1a0*/  LDG.E.LTC128B.U16 R3, desc[UR36][R10.64] ;  /* 0x000000240a037981 */ /* 0x000564000c1e1520 */
.L_x_291:
[----:B------:R-:W-:Y:S05]  /*b1b0*/  BSYNC B1 ;  /* 0x0000000000017941 */ /* 0x000fea0003800000 */
.L_x_290:
[----:B--2--5:R-:W-:Y:S01]  /*b1c0*/  IMAD.U32 R11, R3, 0x10000, RZ ;  /* 0x00010000030b7824 */ /* 0x024fe200078e00ff */
[----:B------:R-:W-:Y:S01]  /*b1d0*/  IADD3 R10, P2, R8, R160, RZ ;  /* 0x000000a0080a7210 */ /* 0x000fe20007f5e0ff */
[----:B------:R-:W-:Y:S01]  /*b1e0*/  IMAD.X R15, R19, 0x1, R167, P5 ;  /* 0x00000001130f7824 */ /* 0x000fe200028e06a7 */
[----:B------:R-:W-:Y:S01]  /*b1f0*/  ISETP.GT.AND P5, PT, R0, 0x1, P1 ;  /* 0x000000010000780c */ /* 0x000fe20000fa4270 */
[----:B------:R-:W-:Y:S01]  /*b200*/  FMUL R11, R11, R16 ;  /* 0x000000100b0b7220 */ /* 0x000fe20000400000 */
[----:B------:R-:W-:Y:S01]  /*b210*/  BSSY B1, `(.L_x_292) ;  /* 0x000000b000017945 */ /* 0x000fe20003800000 */
[----:B------:R-:W-:-:S04]  /*b220*/  IMAD.WIDE.U32 R22, R22, UR43, R14 ;  /* 0x0000002b16167c25 */ /* 0x000fc8000f8e000e */
[----:B------:R-:W-:Y:S01]  /*b230*/  FFMA R11, R26, R2, R11 ;  /* 0x000000021a0b7223 */ /* 0x000fe2000000000b */
[----:B------:R-:W-:Y:S01]  /*b240*/  IMAD.IADD R159, R159, 0x1, R23 ;  /* 0x000000019f9f7824 */ /* 0x000fe200078e0217 */
[----:B------:R-:W-:-:S03]  /*b250*/  LEA R12, P4, R22, R12, 0x1 ;  /* 0x0000000c160c7211 */ /* 0x000fc600078808ff */
[----:B------:R-:W-:Y:S02]  /*b260*/  F2FP.BF16.F32.PACK_AB R14, RZ, R11 ;  /* 0x0000000bff0e723e */ /* 0x000fe400000010ff */
[----:B------:R-:W-:Y:S02]  /*b270*/  IADD3.X R11, R9, R158, RZ, P2, !PT ;  /* 0x0000009e090b7210 */ /* 0x000fe400017fe4ff */
[----:B------:R-:W-:-:S03]  /*b280*/  LEA.HI.X R13, R22, R13, R159, 0x1, P4 ;  /* 0x0000000d160d7211 */ /* 0x000fc600020f0c9f */
[----:B------:R2:W-:Y:S01]  /*b290*/  @P3 STG.E.U16 desc[UR36][R10.64], R14 ;  /* 0x0000000e0a003986 */ /* 0x0005e2000c101524 */
[----:B------:R-:W-:Y:S05]  /*b2a0*/  @!P5 BRA `(.L_x_293) ;  /* 0x000000000004d947 */ /* 0x000fea0003800000 */
[----:B------:R3:W5:Y:S02]  /*b2b0*/  LDG.E.LTC128B.U16 R3, desc[UR36][R12.64+0x2] ;  /* 0x000002240c037981 */ /* 0x000764000c1e1520 */
.L_x_293:
[----:B------:R-:W-:Y:S05]  /*b2c0*/  BSYNC B1 ;  /* 0x0000000000017941 */ /* 0x000fea0003800000 */
.L_x_292:
[----:B-----5:R-:W-:Y:S01]  /*b2d0*/  IMAD.U32 R15, R3, 0x10000, RZ ;  /* 0x00010000030f7824 */ /* 0x020fe200078e00ff */
[----:B------:R-:W-:Y:S01]  /*b2e0*/  ISETP.GT.AND P2, PT, R0, 0x8, P0 ;  /* 0x000000080000780c */ /* 0x000fe20000744270 */
[----:B------:R-:W-:Y:S02]  /*b2f0*/  BSSY B1, `(.L_x_294) ;  /* 0x0000007000017945 */ /* 0x000fe40003800000 */
[----:B--2---:R-:W-:-:S04]  /*b300*/  FMUL R14, R15, R16 ;  /* 0x000000100f0e7220 */ /* 0x004fc80000400000 */
[----:B------:R-:W-:-:S05]  /*b310*/  FFMA R14, R27, R2, R14 ;  /* 0x000000021b0e7223 */ /* 0x000fca000000000e */
[----:B------:R-:W-:-:S05]  /*b320*/  F2FP.BF16.F32.PACK_AB R14, RZ, R14 ;  /* 0x0000000eff0e723e */ /* 0x000fca00000010ff */
[----:B------:R2:W-:Y:S01]  /*b330*/  @P5 STG.E.U16 desc[UR36][R10.64+0x2], R14 ;  /* 0x0000020e0a005986 */ /* 0x0005e2000c101524 */
[----:B------:R-:W-:Y:S05]  /*b340*/  @!P2 BRA `(.L_x_295) ;  /* 0x000000000004a947 */ /* 0x000fea0003800000 */
[----:B------:R4:W5:Y:S02]  /*b350*/  LDG.E.LTC128B.U16 R3, desc[UR36][R6.64+0x10] ;  /* 0x0000102406037981 */ /* 0x000964000c1e1520 */
.L_x_295:
[----:B------:R-:W-:Y:S05]  /*b360*/  BSYNC B1 ;  /* 0x0000000000017941 */ /* 0x000fea0003800000 */
.L_x_294:
[----:B--2--5:R-:W-:Y:S01]  /*b370*/  IMAD.U32 R11, R3, 0x10000, RZ ;  /* 0x00010000030b7824 */ /* 0x024fe200078e00ff */
[----:B------:R-:W-:Y:S01]  /*b380*/  ISETP.GT.AND P3, PT, R0, 0x9, P0 ;  /* 0x000000090000780c */ /* 0x000fe20000764270 */
[----:B------:R-:W-:Y:S02]  /*b390*/  BSSY B1, `(.L_x_296) ;  /* 0x0000007000017945 */ /* 0x000fe40003800000 */
[----:B------:R-:W-:-:S04]  /*b3a0*/  FMUL R11, R11, R16 ;  /* 0x000000100b0b7220 */ /* 0x000fc80000400000 */
[----:B------:R-:W-:-:S05]  /*b3b0*/  FFMA R11, R28, R2, R11 ;  /* 0x000000021c0b7223 */ /* 0x000fca000000000b */
[----:B------:R-:W-:-:S05]  /*b3c0*/  F2FP.BF16.F32.PACK_AB R11, RZ, R11 ;  /* 0x0000000bff0b723e */ /* 0x000fca00000010ff */
[----:B------:R2:W-:Y:S01]  /*b3d0*/  @P2 STG.E.U16 desc[UR36][R8.64+0x10], R11 ;  /* 0x0000100b08002986 */ /* 0x0005e2000c101524 */
[----:B------:R-:W-:Y:S05]  /*b3e0*/  @!P3 BRA `(.L_x_297) ;  /* 0x000000000004b947 */ /* 0x000fea0003800000 */
[----:B------:R0:W5:Y:S02]  /*b3f0*/  LDG.E.LTC128B.U16 R3, desc[UR36][R6.64+0x12] ;  /* 0x0000122406037981 */ /* 0x000164000c1e1520 */
.L_x_297:
[----:B------:R-:W-:Y:S05]  /*b400*/  BSYNC B1 ;  /* 0x0000000000017941 */ /* 0x000fea0003800000 */
.L_x_296:
        /* <DEDUP_REMOVED lines=9> */
.L_x_299:
[----:B------:R-:W-:Y:S05]  /*b4a0*/  BSYNC B1 ;  /* 0x0000000000017941 */ /* 0x000fea0003800000 */
.L_x_298:
[----:B-----5:R-:W-:Y:S01]  /*b4b0*/  IMAD.U32 R11, R3, 0x10000, RZ ;  /* 0x00010000030b7824 */ /* 0x020fe200078e00ff */
[----:B--2---:R-:W-:Y:S01]  /*b4c0*/  IADD3 R10, P3, R160, R8, RZ ;  /* 0x00000008a00a7210 */ /* 0x004fe20007f7e0ff */
[----:B------:R-:W-:Y:S01]  /*b4d0*/  BSSY B1, `(.L_x_300) ;  /* 0x0000009000017945 */ /* 0x000fe20003800000 */
[----:B------:R-:W-:Y:S01]  /*b4e0*/  ISETP.GT.AND P2, PT, R0, 0x9, P1 ;  /* 0x000000090000780c */ /* 0x000fe20000f44270 */
[----:B------:R-:W-:-:S04]  /*b4f0*/  FMUL R11, R11, R16 ;  /* 0x000000100b0b7220 */ /* 0x000fc80000400000 */
[----:B------:R-:W-:-:S05]  /*b500*/  FFMA R11, R30, R2, R11 ;  /* 0x000000021e0b7223 */ /* 0x000fca000000000b */
[----:B------:R-:W-:Y:S01]  /*b510*/  F2FP.BF16.F32.PACK_AB R14, RZ, R11 ;  /* 0x0000000bff0e723e */ /* 0x000fe200000010ff */
[----:B------:R-:W-:-:S05]  /*b520*/  IMAD.X R11, R158, 0x1, R9, P3 ;  /* 0x000000019e0b7824 */ /* 0x000fca00018e0609 */
[----:B------:R2:W-:Y:S01]  /*b530*/  @P4 STG.E.U16 desc[UR36][R10.64+0x10], R14 ;  /* 0x0000100e0a004986 */ /* 0x0005e2000c101524 */
[----:B------:R-:W-:Y:S05]  /*b540*/  @!P2 BRA `(.L_x_301) ;  /* 0x000000000004a947 */ /* 0x000fea0003800000 */
[----:B------:R0:W5:Y:S02]  /*b550*/  LDG.E.LTC128B.U16 R3, desc[UR36][R12.64+0x12] ;  /* 0x000012240c037981 */ /* 0x000164000c1e1520 */
.L_x_301:
[----:B------:R-:W-:Y:S05]  /*b560*/  BSYNC B1 ;  /* 0x0000000000017941 */ /* 0x000fea0003800000 */
.L_x_300:
[----:B--2--5:R-:W-:Y:S01]  /*b570*/  IMAD.U32 R11, R3, 0x10000, RZ ;  /* 0x00010000030b7824 */ /* 0x024fe200078e00ff */
[----:B------:R-:W-:Y:S01]  /*b580*/  IADD3 R160, P3, P4, R160, R4, R161 ;  /* 0x00000004a0a07210 */ /* 0x000fe20007c7e0a1 */
[----:B------:R-:W-:Y:S01]  /*b590*/  BSSY B1, `(.L_x_302) ;  /* 0x0000009000017945 */ /* 0x000fe20003800000 */
[----:B------:R-:W-:Y:S01]  /*b5a0*/  ISETP.GT.AND P5, PT, R0, 0x10, P0 ;  /* 0x000000100000780c */ /* 0x000fe200007a4270 */
[----:B------:R-:W-:Y:S01]  /*b5b0*/  FMUL R10, R11, R16 ;  /* 0x000000100b0a7220 */ /* 0x000fe20000400000 */
[----:B------:R-:W-:-:S03]  /*b5c0*/  IADD3.X R161, R158, R5, R165, P3, P4 ;  /* 0x000000059ea17210 */ /* 0x000fc60001fe84a5 */
[----:B------:R-:W-:-:S05]  /*b5d0*/  FFMA R10, R31, R2, R10 ;  /* 0x000000021f0a7223 */ /* 0x000fca000000000a */
[----:B------:R-:W-:-:S05]  /*b5e0*/  F2FP.BF16.F32.PACK_AB R10, RZ, R10 ;  /* 0x0000000aff0a723e */ /* 0x000fca00000010ff */
[----:B------:R2:W-:Y:S01]  /*b5f0*/  @P2 STG.E.U16 desc[UR36][R160.64+0x12], R10 ;  /* 0x0000120aa0002986 */ /* 0x0005e2000c101524 */
[----:B------:R-:W-:Y:S05]  /*b600*/  @!P5 BRA `(.L_x_303) ;  /* 0x000000000004d947 */ /* 0x000fea0003800000 */
[----:B------:R0:W5:Y:S02]  /*b610*/  LDG.E.LTC128B.U16 R3, desc[UR36][R6.64+0x20] ;  /* 0x0000202406037981 */ /* 0x000164000c1e1520 */
.L_x_303:
[----:B------:R-:W-:Y:S05]  /*b620*/  BSYNC B1 ;  /* 0x0000000000017941 */ /* 0x000fea0003800000 */
.L_x_302:
[----:B-----5:R-:W-:Y:S01]  /*b630*/  IMAD.U32 R5, R3, 0x10000, RZ ;  /* 0x0001000003057824 */ /* 0x020fe200078e00ff */
        /* <DEDUP_REMOVED lines=8> */
.L_x_305:
[----:B------:R-:W-:Y:S05]  /*b6c0*/  BSYNC B1 ;  /* 0x0000000000017941 */ /* 0x000fea0003800000 */
.L_x_304:
[----:B0----5:R-:W-:Y:S01]  /*b6d0*/  IMAD.U32 R5, R3, 0x10000, RZ ;  /* 0x0001000003057824 */ /* 0x021fe200078e00ff */
        /* <DEDUP_REMOVED lines=8> */
.L_x_307:
[----:B------:R-:W-:Y:S05]  /*b760*/  BSYNC B1 ;  /* 0x0000000000017941 */ /* 0x000fea0003800000 */
.L_x_306:
[----:B-----5:R-:W-:Y:S01]  /*b770*/  SHF.L.U32 R5, R3, 0x10, RZ ;  /* 0x0000001003057819 */ /* 0x020fe200000006ff */
[----:B0-----:R-:W-:Y:S01]  /*b780*/  @P3 IMAD.MOV.U32 R4, RZ, RZ, R160 ;  /* 0x000000ffff043224 */ /* 0x001fe200078e00a0 */
[----:B------:R-:W-:Y:S01]  /*b790*/  ISETP.GT.AND P2, PT, R0, 0x11, P1 ;  /* 0x000000110000780c */ /* 0x000fe20000f44270 */
[----:B------:R-:W-:Y:S02]  /*b7a0*/  BSSY B1, `(.L_x_308) ;  /* 0x0000009000017945 */ /* 0x000fe40003800000 */
[----:B------:R-:W-:-:S04]  /*b7b0*/  FMUL R5, R5, R16 ;  /* 0x0000001005057220 */ /* 0x000fc80000400000 */
[----:B------:R-:W-:-:S05]  /*b7c0*/  FFMA R5, R34, R2, R5 ;  /* 0x0000000222057223 */ /* 0x000fca0000000005 */
[----:B------:R-:W-:-:S04]  /*b7d0*/  F2FP.BF16.F32.PACK_AB R5, RZ, R5 ;  /* 0x00000005ff05723e */ /* 0x000fc800000010ff */
[----:B--2---:R-:W-:Y:S01]  /*b7e0*/  PRMT R10, R5, 0x7610, R10 ;  /* 0x00007610050a7816 */ /* 0x004fe2000000000a */
[----:B------:R-:W-:-:S05]  /*b7f0*/  @P3 IMAD.MOV.U32 R5, RZ, RZ, R161 ;  /* 0x000000ffff053224 */ /* 0x000fca00078e00a1 */
[----:B------:R0:W-:Y:S01]  /*b800*/  @P3 STG.E.U16 desc[UR36][R4.64+0x20], R10 ;  /* 0x0000200a04003986 */ /* 0x0001e2000c101524 */
[----:B------:R-:W-:Y:S05]  /*b810*/  @!P2 BRA `(.L_x_309) ;  /* 0x000000000004a947 */ /* 0x000fea0003800000 */
[----:B------:R2:W5:Y:S02]  /*b820*/  LDG.E.LTC128B.U16 R3, desc[UR36][R12.64+0x22] ;  /* 0x000022240c037981 */ /* 0x000564000c1e1520 */
.L_x_309:
[----:B------:R-:W-:Y:S05]  /*b830*/  BSYNC B1 ;  /* 0x0000000000017941 */ /* 0x000fea0003800000 */
.L_x_308:
[----:B0----5:R-:W-:Y:S01]  /*b840*/  IMAD.U32 R5, R3, 0x10000, RZ ;  /* 0x0001000003057824 */ /* 0x021fe200078e00ff */
[----:B------:R-:W-:Y:S01]  /*b850*/  ISETP.GT.AND P3, PT, R0, 0x18, P0 ;  /* 0x000000180000780c */ /* 0x000fe20000764270 */
[----:B------:R-:W-:Y:S02]  /*b860*/  BSSY B1, `(.L_x_310) ;  /* 0x000000a000017945 */ /* 0x000fe40003800000 */
[----:B------:R-:W-:Y:S01]  /*b870*/  FMUL R4, R5, R16 ;  /* 0x0000001005047220 */ /* 0x000fe20000400000 */
[----:B------:R-:W-:-:S03]  /*b880*/  @P2 IMAD.MOV.U32 R5, RZ, RZ, R161 ;  /* 0x000000ffff052224 */ /* 0x000fc600078e00a1 */
[----:B------:R-:W-:-:S05]  /*b890*/  FFMA R4, R35, R2, R4 ;  /* 0x0000000223047223 */ /* 0x000fca0000000004 */
[----:B------:R-:W-:-:S04]  /*b8a0*/  F2FP.BF16.F32.PACK_AB R4, RZ, R4 ;  /* 0x00000004ff04723e */ /* 0x000fc800000010ff */
[----:B------:R-:W-:Y:S01]  /*b8b0*/  PRMT R10, R4, 0x7610, R10 ;  /* 0x00007610040a7816 */ /* 0x000fe2000000000a */
[----:B------:R-:W-:-:S05]  /*b8c0*/  @P2 IMAD.MOV.U32 R4, RZ, RZ, R160 ;  /* 0x000000ffff042224 */ /* 0x000fca00078e00a0 */
[----:B------:R0:W-:Y:S01]  /*b8d0*/  @P2 STG.E.U16 desc[UR36][R4.64+0x22], R10 ;  /* 0x0000220a04002986 */ /* 0x0001e2000c101524 */
[----:B------:R-:W-:Y:S05]  /*b8e0*/  @!P3 BRA `(.L_x_311) ;  /* 0x000000000004b947 */ /* 0x000fea0003800000 */
[----:B------:R0:W5:Y:S02]  /*b8f0*/  LDG.E.LTC128B.U16 R3, desc[UR36][R6.64+0x30] ;  /* 0x0000302406037981 */ /* 0x000164000c1e1520 */
.L_x_311:
[----:B------:R-:W-:Y:S05]  /*b900*/  BSYNC B1 ;  /* 0x0000000000017941 */ /* 0x000fea0003800000 */
.L_x_310:
        /* <DEDUP_REMOVED lines=9> */
.L_x_313:
[----:B------:R-:W-:Y:S05]  /*b9a0*/  BSYNC B1 ;  /* 0x0000000000017941 */ /* 0x000fea0003800000 */
.L_x_312:
        /* <DEDUP_REMOVED lines=9> */
.L_x_315:
[----:B------:R-:W-:Y:S05]  /*ba40*/  BSYNC B1 ;  /* 0x0000000000017941 */ /* 0x000fea0003800000 */
.L_x_314:
[----:B-----5:R-:W-:Y:S01]  /*ba50*/  IMAD.U32 R5, R3, 0x10000, RZ ;  /* 0x0001000003057824 */ /* 0x020fe200078e00ff */
[----:B0-----:R-:W-:Y:S01]  /*ba60*/  @P3 MOV R4, R160 ;  /* 0x000000a000043202 */ /* 0x001fe20000000f00 */
[----:B------:R-:W-:Y:S01]  /*ba70*/  BSSY B1, `(.L_x_316) ;  /* 0x000000a000017945 */ /* 0x000fe20003800000 */
[----:B------:R-:W-:Y:S01]  /*ba80*/  ISETP.GT.AND P2, PT, R0, 0x19, P1 ;  /* 0x000000190000780c */ /* 0x000fe20000f44270 */
[----:B------:R-:W-:-:S04]  /*ba90*/  FMUL R5, R5, R16 ;  /* 0x0000001005057220 */ /* 0x000fc80000400000 */
[----:B------:R-:W-:-:S05]  /*baa0*/  FFMA R5, R38, R2, R5 ;  /* 0x0000000226057223 */ /* 0x000fca0000000005 */
[----:B------:R-:W-:-:S04]  /*bab0*/  F2FP.BF16.F32.PACK_AB R5, RZ, R5 ;  /* 0x00000005ff05723e */ /* 0x000fc800000010ff */
[----:B------:R-:W-:Y:S01]  /*bac0*/  PRMT R10, R5, 0x7610, R10 ;  /* 0x00007610050a7816 */ /* 0x000fe2000000000a */
[----:B------:R-:W-:-:S05]  /*bad0*/  @P3 IMAD.MOV.U32 R5, RZ, RZ, R161 ;  /* 0x000000ffff053224 */ /* 0x000fca00078e00a1 */
[----:B------:R0:W-:Y:S01]  /*bae0*/  @P3 STG.E.U16 desc[UR36][R4.64+0x30], R10 ;  /* 0x0000300a04003986 */ /* 0x0001e2000c101524 */
[----:B------:R-:W-:Y:S05]  /*baf0*/  @!P2 BRA `(.L_x_317) ;  /* 0x000000000004a947 */ /* 0x000fea0003800000 */
[----:B------:R0:W5:Y:S02]  /*bb00*/  LDG.E.LTC128B.U16 R3, desc[UR36][R12.64+0x32] ;  /* 0x000032240c037981 */ /* 0x000164000c1e1520 */
.L_x_317:
[----:B------:R-:W-:Y:S05]  /*bb10*/  BSYNC B1 ;  /* 0x0000000000017941 */ /* 0x000fea0003800000 */
.L_x_316:
        /* <DEDUP_REMOVED lines=12> */
.L_x_319:
[----:B------:R-:W-:Y:S05]  /*bbe0*/  BSYNC B1 ;  /* 0x0000000000017941 */ /* 0x000fea0003800000 */
.L_x_318:
        /* <DEDUP_REMOVED lines=9> */
.L_x_321:
[----:B------:R-:W-:Y:S05]  /*bc80*/  BSYNC B1 ;  /* 0x0000000000017941 */ /* 0x000fea0003800000 */
.L_x_320:
        /* <DEDUP_REMOVED lines=9> */
.L_x_323:
[----:B------:R-:W-:Y:S05]  /*bd20*/  BSYNC B1 ;  /* 0x0000000000017941 */ /* 0x000fea0003800000 */
.L_x_322:
[----:B-----5:R-:W-:Y:S01]  /*bd30*/  IMAD.U32 R5, R3, 0x10000, RZ ;  /* 0x0001000003057824 */ /* 0x020fe200078e00ff */
[----:B------:R-:W-:Y:S01]  /*bd40*/  ISETP.GT.AND P2, PT, R0, 0x21, P1 ;  /* 0x000000210000780c */ /* 0x000fe20000f44270 */
[----:B0-----:R-:W-:Y:S01]  /*bd50*/  @P3 IMAD.MOV.U32 R4, RZ, RZ, R160 ;  /* 0x000000ffff043224 */ /* 0x001fe200078e00a0 */
[----:B------:R-:W-:Y:S01]  /*bd60*/  BSSY B1, `(.L_x_324) ;  /* 0x0000009000017945 */ /* 0x000fe20003800000 */
[----:B------:R-:W-:-:S04]  /*bd70*/  FMUL R5, R5, R16 ;  /* 0x0000001005057220 */ /* 0x000fc80000400000 */
[----:B------:R-:W-:-:S05]  /*bd80*/  FFMA R5, R42, R2, R5 ;  /* 0x000000022a057223 */ /* 0x000fca0000000005 */
[----:B------:R-:W-:-:S04]  /*bd90*/  F2FP.BF16.F32.PACK_AB R5, RZ, R5 ;  /* 0x00000005ff05723e */ /* 0x000fc800000010ff */
[----:B------:R-:W-:Y:S02]  /*bda0*/  PRMT R10, R5, 0x7610, R10 ;  /* 0x00007610050a7816 */ /* 0x000fe4000000000a */
[----:B------:R-:W-:-:S05]  /*bdb0*/  @P3 MOV R5, R161 ;  /* 0x000000a100053202 */ /* 0x000fca0000000f00 */
[----:B------:R0:W-:Y:S01]  /*bdc0*/  @P3 STG.E.U16 desc[UR36][R4.64+0x40], R10 ;  /* 0x0000400a04003986 */ /* 0x0001e2000c101524 */
[----:B------:R-:W-:Y:S05]  /*bdd0*/  @!P2 BRA `(.L_x_325) ;  /* 0x000000000004a947 */ /* 0x000fea0003800000 */
[----:B------:R0:W5:Y:S02]  /*bde0*/  LDG.E.LTC128B.U16 R3, desc[UR36][R12.64+0x42] ;  /* 0x000042240c037981 */ /* 0x000164000c1e1520 */
.L_x_325:
[----:B------:R-:W-:Y:S05]  /*bdf0*/  BSYNC B1 ;  /* 0x0000000000017941 */ /* 0x000fea0003800000 */
.L_x_324:
        /* <DEDUP_REMOVED lines=12> */
.L_x_327:
[----:B------:R-:W-:Y:S05]  /*bec0*/  BSYNC B1 ;  /* 0x0000000000017941 */ /* 0x000fea0003800000 */
.L_x_326:
        /* <DEDUP_REMOVED lines=9> */
.L_x_329:
[----:B------:R-:W-:Y:S05]  /*bf60*/  BSYNC B1 ;  /* 0x0000000000017941 */ /* 0x000fea0003800000 */
.L_x_328:
        /* <DEDUP_REMOVED lines=9> */
.L_x_331:
[----:B------:R-:W-:Y:S05]  /*c000*/  BSYNC B1 ;  /* 0x0000000000017941 */ /* 0x000fea0003800000 */
.L_x_330:
[----:B-----5:R-:W-:Y:S01]  /*c010*/  IMAD.U32 R5, R3, 0x10000, RZ ;  /* 0x0001000003057824 */ /* 0x020fe200078e00ff */
[----:B------:R-:W-:Y:S01]  /*c020*/  ISETP.GT.AND P2, PT, R0, 0x29, P1 ;  /* 0x000000290000780c */ /* 0x000fe20000f44270 */
[----:B0-----:R-:W-:Y:S01]  /*c030*/  @P3 IMAD.MOV.U32 R4, RZ, RZ, R160 ;  /* 0x000000ffff043224 */ /* 0x001fe200078e00a0 */
[----:B------:R-:W-:Y:S01]  /*c040*/  BSSY B1, `(.L_x_332) ;  /* 0x0000009000017945 */ /* 0x000fe20003800000 */
        /* <DEDUP_REMOVED lines=8> */
.L_x_333:
[----:B------:R-:W-:Y:S05]  /*c0d0*/  BSYNC B1 ;  /* 0x0000000000017941 */ /* 0x000fea0003800000 */
.L_x_332:
[----:B0----5:R-:W-:Y:S01]  /*c0e0*/  SHF.L.U32 R5, R3, 0x10, RZ ;  /* 0x0000001003057819 */ /* 0x021fe200000006ff */
[----:B------:R-:W-:Y:S01]  /*c0f0*/  BSSY B1, `(.L_x_334) ;  /* 0x000000b000017945 */ /* 0x000fe20003800000 */
[----:B------:R-:W-:-:S03]  /*c100*/  ISETP.GT.AND P3, PT, R0, 0x30, P0 ;  /* 0x000000300000780c */ /* 0x000fc60000764270 */
        /* <DEDUP_REMOVED lines=9> */
.L_x_335:
[----:B------:R-:W-:Y:S05]  /*c1a0*/  BSYNC B1 ;  /* 0x0000000000017941 */ /* 0x000fea0003800000 */
.L_x_334:
        /* <DEDUP_REMOVED lines=9> */
.L_x_337:
[----:B------:R-:W-:Y:S05]  /*c240*/  BSYNC B1 ;  /* 0x0000000000017941 */ /* 0x000fea0003800000 */
.L_x_336:
        /* <DEDUP_REMOVED lines=9> */
.L_x_339:
[----:B------:R-:W-:Y:S05]  /*c2e0*/  BSYNC B1 ;  /* 0x0000000000017941 */ /* 0x000fea0003800000 */
.L_x_338:
        /* <DEDUP_REMOVED lines=12> */
.L_x_341:
[----:B------:R-:W-:Y:S05]  /*c3b0*/  BSYNC B1 ;  /* 0x0000000000017941 */ /* 0x000fea0003800000 */
.L_x_340:
[----:B0----5:R-:W-:Y:S01]  /*c3c0*/  IMAD.U32 R5, R3, 0x10000, RZ ;  /* 0x0001000003057824 */ /* 0x021fe200078e00ff */
[----:B------:R-:W-:Y:S01]  /*c3d0*/  ISETP.GT.AND P3, PT, R0, 0x38, P0 ;  /* 0x000000380000780c */ /* 0x000fe20000764270 */
[----:B------:R-:W-:Y:S02]  /*c3e0*/  BSSY B1, `(.L_x_342) ;  /* 0x000000a000017945 */ /* 0x000fe40003800000 */
[----:B------:R-:W-:Y:S01]  /*c3f0*/  FMUL R4, R5, R16 ;  /* 0x0000001005047220 */ /* 0x000fe20000400000 */
[----:B------:R-:W-:-:S03]  /*c400*/  @P2 IMAD.MOV.U32 R5, RZ, RZ, R161 ;  /* 0x000000ffff052224 */ /* 0x000fc600078e00a1 */
[----:B------:R-:W-:-:S05]  /*c410*/  FFMA R4, R51, R2, R4 ;  /* 0x0000000233047223 */ /* 0x000fca0000000004 */
[----:B------:R-:W-:-:S04]  /*c420*/  F2FP.BF16.F32.PACK_AB R4, RZ, R4 ;  /* 0x00000004ff04723e */ /* 0x000fc800000010ff */
[----:B------:R-:W-:Y:S02]  /*c430*/  PRMT R10, R4, 0x7610, R10 ;  /* 0x00007610040a7816 */ /* 0x000fe4000000000a */
[----:B------:R-:W-:-:S05]  /*c440*/  @P2 MOV R4, R160 ;  /* 0x000000a000042202 */ /* 0x000fca0000000f00 */
[----:B------:R0:W-:Y:S01]  /*c450*/  @P2 STG.E.U16 desc[UR36][R4.64+0x62], R10 ;  /* 0x0000620a04002986 */ /* 0x0001e2000c101524 */
[----:B------:R-:W-:Y:S05]  /*c460*/  @!P3 BRA `(.L_x_343) ;  /* 0x000000000004b947 */ /* 0x000fea0003800000 */
[----:B------:R0:W5:Y:S02]  /*c470*/  LDG.E.LTC128B.U16 R3, desc[UR36][R6.64+0x70] ;  /* 0x0000702406037981 */ /* 0x000164000c1e1520 */
.L_x_343:
[----:B------:R-:W-:Y:S05]  /*c480*/  BSYNC B1 ;  /* 0x0000000000017941 */ /* 0x000fea0003800000 */
.L_x_342:
        /* <DEDUP_REMOVED lines=9> */
.L_x_345:
[----:B------:R-:W-:Y:S05]  /*c520*/  BSYNC B1 ;  /* 0x0000000000017941 */ /* 0x000fea0003800000 */
.L_x_344:
        /* <DEDUP_REMOVED lines=9> */
.L_x_347:
[----:B------:R-:W-:Y:S05]  /*c5c0*/  BSYNC B1 ;  /* 0x0000000000017941 */ /* 0x000fea0003800000 */
.L_x_346:
        /* <DEDUP_REMOVED lines=12> */
.L_x_349:
[----:B------:R-:W-:Y:S05]  /*c690*/  BSYNC B1 ;  /* 0x0000000000017941 */ /* 0x000fea0003800000 */
.L_x_348:
[----:B0----5:R-:W-:Y:S01]  /*c6a0*/  IMAD.U32 R5, R3, 0x10000, RZ ;  /* 0x0001000003057824 */ /* 0x021fe200078e00ff */
[----:B------:R-:W-:Y:S01]  /*c6b0*/  ISETP.GT.AND P3, PT, R0, 0x40, P0 ;  /* 0x000000400000780c */ /* 0x000fe20000764270 */
[----:B------:R-:W-:Y:S02]  /*c6c0*/  BSSY B1, `(.L_x_350) ;  /* 0x000000a000017945 */ /* 0x000fe40003800000 */
[----:B------:R-:W-:Y:S01]  /*c6d0*/  FMUL R4, R5, R16 ;  /* 0x0000001005047220 */ /* 0x000fe20000400000 */
[----:B------:R-:W-:-:S03]  /*c6e0*/  @P2 MOV R5, R161 ;  /* 0x000000a100052202 */ /* 0x000fc60000000f00 */
[----:B------:R-:W-:-:S05]  /*c6f0*/  FFMA R4, R55, R2, R4 ;  /* 0x0000000237047223 */ /* 0x000fca0000000004 */
[----:B------:R-:W-:-:S04]  /*c700*/  F2FP.BF16.F32.PACK_AB R4, RZ, R4 ;  /* 0x00000004ff04723e */ /* 0x000fc800000010ff */
[----:B------:R-:W-:Y:S01]  /*c710*/  PRMT R10, R4, 0x7610, R10 ;  /* 0x00007610040a7816 */ /* 0x000fe2000000000a */
[----:B------:R-:W-:-:S05]  /*c720*/  @P2 IMAD.MOV.U32 R4, RZ, RZ, R160 ;  /* 0x000000ffff042224 */ /* 0x000fca00078e00a0 */
[----:B------:R0:W-:Y:S01]  /*c730*/  @P2 STG.E.U16 desc[UR36][R4.64+0x72], R10 ;  /* 0x0000720a04002986 */ /* 0x0001e2000c101524 */
[----:B------:R-:W-:Y:S05]  /*c740*/  @!P3 BRA `(.L_x_351) ;  /* 0x000000000004b947 */ /* 0x000fea0003800000 */
[----:B------:R0:W5:Y:S02]  /*c750*/  LDG.E.LTC128B.U16 R3, desc[UR36][R6.64+0x80] ;  /* 0x0000802406037981 */ /* 0x000164000c1e1520 */
.L_x_351:
[----:B------:R-:W-:Y:S05]  /*c760*/  BSYNC B1 ;  /* 0x0000000000017941 */ /* 0x000fea0003800000 */
.L_x_350:
        /* <DEDUP_REMOVED lines=9> */
.L_x_353:
[----:B------:R-:W-:Y:S05]  /*c800*/  BSYNC B1 ;  /* 0x0000000000017941 */ /* 0x000fea0003800000 */
.L_x_352:
        /* <DEDUP_REMOVED lines=9> */
.L_x_355:
[----:B------:R-:W-:Y:S05]  /*c8a0*/  BSYNC B1 ;  /* 0x0000000000017941 */ /* 0x000fea0003800000 */
.L_x_354:
        /* <DEDUP_REMOVED lines=12> */
.L_x_357:
[----:B------:R-:W-:Y:S05]  /*c970*/  BSYNC B1 ;  /* 0x0000000000017941 */ /* 0x000fea0003800000 */
.L_x_356:
        /* <DEDUP_REMOVED lines=12> */
.L_x_359:
[----:B------:R-:W-:Y:S05]  /*ca40*/  BSYNC B1 ;  /* 0x0000000000017941 */ /* 0x000fea0003800000 */
.L_x_358:
[----:B0----5:R-:W-:Y:S01]  /*ca50*/  SHF.L.U32 R5, R3, 0x10, RZ ;  /* 0x0000001003057819 */ /* 0x021fe200000006ff */
[----:B------:R-:W-:Y:S01]  /*ca60*/  BSSY B1, `(.L_x_360) ;  /* 0x0000008000017945 */ /* 0x000fe20003800000 */
[----:B------:R-:W-:-:S03]  /*ca70*/  ISETP.GT.AND P2, PT, R0, 0x49, P0 ;  /* 0x000000490000780c */ /* 0x000fc60000744270 */
[----:B------:R-:W-:-:S04]  /*ca80*/  FMUL R5, R5, R16 ;  /* 0x0000001005057220 */ /* 0x000fc80000400000 */
[----:B------:R-:W-:-:S05]  /*ca90*/  FFMA R5, R60, R2, R5 ;  /* 0x000000023c057223 */ /* 0x000fca0000000005 */
[----:B------:R-:W-:-:S05]  /*caa0*/  F2FP.BF16.F32.PACK_AB R5, RZ, R5 ;  /* 0x00000005ff05723e */ /* 0x000fca00000010ff */
[----:B------:R0:W-:Y:S01]  /*cab0*/  @P3 STG.E.U16 desc[UR36][R8.64+0x90], R5 ;  /* 0x0000900508003986 */ /* 0x0001e2000c101524 */
[----:B------:R-:W-:Y:S05]  /*cac0*/  @!P2 BRA `(.L_x_361) ;  /* 0x000000000004a947 */ /* 0x000fea0003800000 */
[----:B------:R0:W5:Y:S02]  /*cad0*/  LDG.E.LTC128B.U16 R3, desc[UR36][R6.64+0x92] ;  /* 0x0000922406037981 */ /* 0x000164000c1e1520 */
.L_x_361:
[----:B------:R-:W-:Y:S05]  /*cae0*/  BSYNC B1 ;  /* 0x0000000000017941 */ /* 0x000fea0003800000 */
.L_x_360:
        /* <DEDUP_REMOVED lines=9> */
.L_x_363:
[----:B------:R-:W-:Y:S05]  /*cb80*/  BSYNC B1 ;  /* 0x0000000000017941 */ /* 0x000fea0003800000 */
.L_x_362:
        /* <DEDUP_REMOVED lines=12> */
.L_x_365:
[----:B------:R-:W-:Y:S05]  /*cc50*/  BSYNC B1 ;  /* 0x0000000000017941 */ /* 0x000fea0003800000 */
.L_x_364:
        /* <DEDUP_REMOVED lines=12> */
.L_x_367:
[----:B------:R-:W-:Y:S05]  /*cd20*/  BSYNC B1 ;  /* 0x0000000000017941 */ /* 0x000fea0003800000 */
.L_x_366:
        /* <DEDUP_REMOVED lines=9> */
.L_x_369:
[----:B------:R-:W-:Y:S05]  /*cdc0*/  BSYNC B1 ;  /* 0x0000000000017941 */ /* 0x000fea0003800000 */
.L_x_368:
        /* <DEDUP_REMOVED lines=9> */
.L_x_371:
[----:B------:R-:W-:Y:S05]  /*ce60*/  BSYNC B1 ;  /* 0x0000000000017941 */ /* 0x000fea0003800000 */
.L_x_370:
        /* <DEDUP_REMOVED lines=12> */
.L_x_373:
[----:B------:R-:W-:Y:S05]  /*cf30*/  BSYNC B1 ;  /* 0x0000000000017941 */ /* 0x000fea0003800000 */
.L_x_372:
        /* <DEDUP_REMOVED lines=12> */
.L_x_375:
[----:B------:R-:W-:Y:S05]  /*d000*/  BSYNC B1 ;  /* 0x0000000000017941 */ /* 0x000fea0003800000 */
.L_x_374:
        /* <DEDUP_REMOVED lines=9> */
.L_x_377:
[----:B------:R-:W-:Y:S05]  /*d0a0*/  BSYNC B1 ;  /* 0x0000000000017941 */ /* 0x000fea0003800000 */
.L_x_376:
        /* <DEDUP_REMOVED lines=9> */
.L_x_379:
[----:B------:R-:W-:Y:S05]  /*d140*/  BSYNC B1 ;  /* 0x0000000000017941 */ /* 0x000fea0003800000 */
.L_x_378:
[----:B-----5:R-:W-:Y:S01]  /*d150*/  SHF.L.U32 R5, R3, 0x10, RZ ;  /* 0x0000001003057819 */ /* 0x020fe200000006ff */
[----:B0-----:R-:W-:Y:S01]  /*d160*/  @P3 IMAD.MOV.U32 R4, RZ, RZ, R160 ;  /* 0x000000ffff043224 */ /* 0x001fe200078e00a0 */
[----:B------:R-:W-:Y:S01]  /*d170*/  ISETP.GT.AND P2, PT, R0, 0x59, P1 ;  /* 0x000000590000780c */ /* 0x000fe20000f44270 */
[----:B------:R-:W-:Y:S02]  /*d180*/  BSSY B1, `(.L_x_380) ;  /* 0x0000009000017945 */ /* 0x000fe40003800000 */
        /* <DEDUP_REMOVED lines=8> */
.L_x_381:
[----:B------:R-:W-:Y:S05]  /*d210*/  BSYNC B1 ;  /* 0x0000000000017941 */ /* 0x000fea0003800000 */
.L_x_380:
        /* <DEDUP_REMOVED lines=12> */
.L_x_383:
[----:B------:R-:W-:Y:S05]  /*d2e0*/  BSYNC B1 ;  /* 0x0000000000017941 */ /* 0x000fea0003800000 */
.L_x_382:
        /* <DEDUP_REMOVED lines=9> */
.L_x_385:
[----:B------:R-:W-:Y:S05]  /*d380*/  BSYNC B1 ;  /* 0x0000000000017941 */ /* 0x000fea0003800000 */
.L_x_384:
        /* <DEDUP_REMOVED lines=9> */
.L_x_387:
[----:B------:R-:W-:Y:S05]  /*d420*/  BSYNC B1 ;  /* 0x0000000000017941 */ /* 0x000fea0003800000 */
.L_x_386:
        /* <DEDUP_REMOVED lines=12> */
.L_x_389:
[----:B------:R-:W-:Y:S05]  /*d4f0*/  BSYNC B1 ;  /* 0x0000000000017941 */ /* 0x000fea0003800000 */
.L_x_388:
        /* <DEDUP_REMOVED lines=12> */
.L_x_391:
[----:B------:R-:W-:Y:S05]  /*d5c0*/  BSYNC B1 ;  /* 0x0000000000017941 */ /* 0x000fea0003800000 */
.L_x_390:
        /* <DEDUP_REMOVED lines=9> */
.L_x_393:
[----:B------:R-:W-:Y:S05]  /*d660*/  BSYNC B1 ;  /* 0x0000000000017941 */ /* 0x000fea0003800000 */
.L_x_392:
        /* <DEDUP_REMOVED lines=9> */
.L_x_395:
[----:B------:R-:W-:Y:S05]  /*d700*/  BSYNC B1 ;  /* 0x0000000000017941 */ /* 0x000fea0003800000 */
.L_x_394:
        /* <DEDUP_REMOVED lines=12> */
.L_x_397:
[----:B------:R-:W-:Y:S05]  /*d7d0*/  BSYNC B1 ;  /* 0x0000000000017941 */ /* 0x000fea0003800000 */
.L_x_396:
        /* <DEDUP_REMOVED lines=12> */
.L_x_399:
[----:B------:R-:W-:Y:S05]  /*d8a0*/  BSYNC B1 ;  /* 0x0000000000017941 */ /* 0x000fea0003800000 */
.L_x_398:
        /* <DEDUP_REMOVED lines=9> */
.L_x_401:
[----:B------:R-:W-:Y:S05]  /*d940*/  BSYNC B1 ;  /* 0x0000000000017941 */ /* 0x000fea0003800000 */
.L_x_400:
        /* <DEDUP_REMOVED lines=9> */
.L_x_403:
[----:B------:R-:W-:Y:S05]  /*d9e0*/  BSYNC B1 ;  /* 0x0000000000017941 */ /* 0x000fea0003800000 */
.L_x_402:
        /* <DEDUP_REMOVED lines=12> */
.L_x_405:
[----:B------:R-:W-:Y:S05]  /*dab0*/  BSYNC B1 ;  /* 0x0000000000017941 */ /* 0x000fea0003800000 */
.L_x_404:
        /* <DEDUP_REMOVED lines=12> */
.L_x_407:
[----:B------:R-:W-:Y:S05]  /*db80*/  BSYNC B1 ;  /* 0x0000000000017941 */ /* 0x000fea0003800000 */
.L_x_406:
        /* <DEDUP_REMOVED lines=9> */
.L_x_409:
[----:B------:R-:W-:Y:S05]  /*dc20*/  BSYNC B1 ;  /* 0x0000000000017941 */ /* 0x000fea0003800000 */
.L_x_408:
        /* <DEDUP_REMOVED lines=9> */
.L_x_411:
[----:B------:R-:W-:Y:S05]  /*dcc0*/  BSYNC B1 ;  /* 0x0000000000017941 */ /* 0x000fea0003800000 */
.L_x_410:
        /* <DEDUP_REMOVED lines=12> */
.L_x_413:
[----:B------:R-:W-:Y:S05]  /*dd90*/  BSYNC B1 ;  /* 0x0000000000017941 */ /* 0x000fea0003800000 */
.L_x_412:
        /* <DEDUP_REMOVED lines=12> */
.L_x_415:
[----:B------:R-:W-:Y:S05]  /*de60*/  BSYNC B1 ;  /* 0x0000000000017941 */ /* 0x000fea0003800000 */
.L_x_414:
        /* <DEDUP_REMOVED lines=9> */
.L_x_417:
[----:B------:R-:W-:Y:S05]  /*df00*/  BSYNC B1 ;  /* 0x0000000000017941 */ /* 0x000fea0003800000 */
.L_x_416:
        /* <DEDUP_REMOVED lines=9> */
.L_x_419:
[----:B------:R-:W-:Y:S05]  /*dfa0*/  BSYNC B1 ;  /* 0x0000000000017941 */ /* 0x000fea0003800000 */
.L_x_418:
        /* <DEDUP_REMOVED lines=12> */
.L_x_421:
[----:B------:R-:W-:Y:S05]  /*e070*/  BSYNC B1 ;  /* 0x0000000000017941 */ /* 0x000fea0003800000 */
.L_x_420:
        /* <DEDUP_REMOVED lines=12> */
.L_x_423:
[----:B------:R-:W-:Y:S05]  /*e140*/  BSYNC B1 ;  /* 0x0000000000017941 */ /* 0x000fea0003800000 */
.L_x_422:
        /* <DEDUP_REMOVED lines=9> */
.L_x_425:
[----:B------:R-:W-:Y:S05]  /*e1e0*/  BSYNC B1 ;  /* 0x0000000000017941 */ /* 0x000fea0003800000 */
.L_x_424:
        /* <DEDUP_REMOVED lines=9> */
.L_x_427:
[----:B------:R-:W-:Y:S05]  /*e280*/  BSYNC B1 ;  /* 0x0000000000017941 */ /* 0x000fea0003800000 */
.L_x_426:
        /* <DEDUP_REMOVED lines=12> */
.L_x_429:
[----:B------:R-:W-:Y:S05]  /*e350*/  BSYNC B1 ;  /* 0x0000000000017941 */ /* 0x000fea0003800000 */
.L_x_428:
        /* <DEDUP_REMOVED lines=12> */
.L_x_431:
[----:B------:R-:W-:Y:S05]  /*e420*/  BSYNC B1 ;  /* 0x0000000000017941 */ /* 0x000fea0003800000 */
.L_x_430:
        /* <DEDUP_REMOVED lines=9> */
.L_x_433:
[----:B------:R-:W-:Y:S05]  /*e4c0*/  BSYNC B1 ;  /* 0x0000000000017941 */ /* 0x000fea0003800000 */
.L_x_432:
        /* <DEDUP_REMOVED lines=9> */
.L_x_435:
[----:B------:R-:W-:Y:S05]  /*e560*/  BSYNC B1 ;  /* 0x0000000000017941 */ /* 0x000fea0003800000 */
.L_x_434:
        /* <DEDUP_REMOVED lines=12> */
.L_x_437:
[----:B------:R-:W-:Y:S05]  /*e630*/  BSYNC B1 ;  /* 0x0000000000017941 */ /* 0x000fea0003800000 */
.L_x_436:
        /* <DEDUP_REMOVED lines=12> */
.L_x_439:
[----:B------:R-:W-:Y:S05]  /*e700*/  BSYNC B1 ;  /* 0x0000000000017941 */ /* 0x000fea0003800000 */
.L_x_438:
        /* <DEDUP_REMOVED lines=9> */
.L_x_441:
[----:B------:R-:W-:Y:S05]  /*e7a0*/  BSYNC B1 ;  /* 0x0000000000017941 */ /* 0x000fea0003800000 */
.L_x_440:
        /* <DEDUP_REMOVED lines=9> */
.L_x_443:
[----:B------:R-:W-:Y:S05]  /*e840*/  BSYNC B1 ;  /* 0x0000000000017941 */ /* 0x000fea0003800000 */
.L_x_442:
        /* <DEDUP_REMOVED lines=12> */
.L_x_445:
[----:B------:R-:W-:Y:S05]  /*e910*/  BSYNC B1 ;  /* 0x0000000000017941 */ /* 0x000fea0003800000 */
.L_x_444:
        /* <DEDUP_REMOVED lines=12> */
.L_x_447:
[----:B------:R-:W-:Y:S05]  /*e9e0*/  BSYNC B1 ;  /* 0x0000000000017941 */ /* 0x000fea0003800000 */
.L_x_446:
        /* <DEDUP_REMOVED lines=9> */
.L_x_449:
[----:B------:R-:W-:Y:S05]  /*ea80*/  BSYNC B1 ;  /* 0x0000000000017941 */ /* 0x000fea0003800000 */
.L_x_448:
        /* <DEDUP_REMOVED lines=9> */
.L_x_451:
[----:B------:R-:W-:Y:S05]  /*eb20*/  BSYNC B1 ;  /* 0x0000000000017941 */ /* 0x000fea0003800000 */
.L_x_450:
        /* <DEDUP_REMOVED lines=12> */
.L_x_453:
[----:B------:R-:W-:Y:S05]  /*ebf0*/  BSYNC B1 ;  /* 0x0000000000017941 */ /* 0x000fea0003800000 */
.L_x_452:
        /* <DEDUP_REMOVED lines=12> */
.L_x_455:
[----:B------:R-:W-:Y:S05]  /*ecc0*/  BSYNC B1 ;  /* 0x0000000000017941 */ /* 0x000fea0003800000 */
.L_x_454:
        /* <DEDUP_REMOVED lines=9> */
.L_x_457:
[----:B------:R-:W-:Y:S05]  /*ed60*/  BSYNC B1 ;  /* 0x0000000000017941 */ /* 0x000fea0003800000 */
.L_x_456:
        /* <DEDUP_REMOVED lines=9> */
.L_x_459:
[----:B------:R-:W-:Y:S05]  /*ee00*/  BSYNC B1 ;  /* 0x0000000000017941 */ /* 0x000fea0003800000 */
.L_x_458:
        /* <DEDUP_REMOVED lines=12> */
.L_x_461:
[----:B------:R-:W-:Y:S05]  /*eed0*/  BSYNC B1 ;  /* 0x0000000000017941 */ /* 0x000fea0003800000 */
.L_x_460:
        /* <DEDUP_REMOVED lines=12> */
.L_x_463:
[----:B------:R-:W-:Y:S05]  /*efa0*/  BSYNC B1 ;  /* 0x0000000000017941 */ /* 0x000fea0003800000 */
.L_x_462:
        /* <DEDUP_REMOVED lines=9> */
.L_x_465:
[----:B------:R-:W-:Y:S05]  /*f040*/  BSYNC B1 ;  /* 0x0000000000017941 */ /* 0x000fea0003800000 */
.L_x_464:
        /* <DEDUP_REMOVED lines=9> */
.L_x_467:
[----:B------:R-:W-:Y:S05]  /*f0e0*/  BSYNC B1 ;  /* 0x0000000000017941 */ /* 0x000fea0003800000 */
.L_x_466:
        /* <DEDUP_REMOVED lines=12> */
.L_x_469:
[----:B------:R-:W-:Y:S05]  /*f1b0*/  BSYNC B1 ;  /* 0x0000000000017941 */ /* 0x000fea0003800000 */
.L_x_468:
        /* <DEDUP_REMOVED lines=12> */
.L_x_471:
[----:B------:R-:W-:Y:S05]  /*f280*/  BSYNC B1 ;  /* 0x0000000000017941 */ /* 0x000fea0003800000 */
.L_x_470:
        /* <DEDUP_REMOVED lines=9> */
.L_x_473:
[----:B------:R-:W-:Y:S05]  /*f320*/  BSYNC B1 ;  /* 0x0000000000017941 */ /* 0x000fea0003800000 */
.L_x_472:
        /* <DEDUP_REMOVED lines=9> */
.L_x_475:
[----:B------:R-:W-:Y:S05]  /*f3c0*/  BSYNC B1 ;  /* 0x0000000000017941 */ /* 0x000fea0003800000 */
.L_x_474:
        /* <DEDUP_REMOVED lines=12> */
.L_x_477:
[----:B------:R-:W-:Y:S05]  /*f490*/  BSYNC B1 ;  /* 0x0000000000017941 */ /* 0x000fea0003800000 */
.L_x_476:
        /* <DEDUP_REMOVED lines=12> */
.L_x_479:
[----:B------:R-:W-:Y:S05]  /*f560*/  BSYNC B1 ;  /* 0x0000000000017941 */ /* 0x000fea0003800000 */
.L_x_478:
        /* <DEDUP_REMOVED lines=9> */
.L_x_481:
[----:B------:R-:W-:Y:S05]  /*f600*/  BSYNC B1 ;  /* 0x0000000000017941 */ /* 0x000fea0003800000 */
.L_x_480:
        /* <DEDUP_REMOVED lines=9> */
.L_x_483:
[----:B------:R-:W-:Y:S05]  /*f6a0*/  BSYNC B1 ;  /* 0x0000000000017941 */ /* 0x000fea0003800000 */
.L_x_482:
        /* <DEDUP_REMOVED lines=12> */
.L_x_485:
[----:B------:R-:W-:Y:S05]  /*f770*/  BSYNC B1 ;  /* 0x0000000000017941 */ /* 0x000fea0003800000 */
.L_x_484:
        /* <DEDUP_REMOVED lines=12> */
.L_x_487:
[----:B------:R-:W-:Y:S05]  /*f840*/  BSYNC B1 ;  /* 0x0000000000017941 */ /* 0x000fea0003800000 */
.L_x_486:
        /* <DEDUP_REMOVED lines=9> */
.L_x_489:
[----:B------:R-:W-:Y:S05]  /*f8e0*/  BSYNC B1 ;  /* 0x0000000000017941 */ /* 0x000fea0003800000 */
.L_x_488:
        /* <DEDUP_REMOVED lines=9> */
.L_x_491:
[----:B------:R-:W-:Y:S05]  /*f980*/  BSYNC B1 ;  /* 0x0000000000017941 */ /* 0x000fea0003800000 */
.L_x_490:
        /* <DEDUP_REMOVED lines=12> */
.L_x_493:
[----:B------:R-:W-:Y:S05]  /*fa50*/  BSYNC B1 ;  /* 0x0000000000017941 */ /* 0x000fea0003800000 */
.L_x_492:
        /* <DEDUP_REMOVED lines=12> */
.L_x_495:
[----:B------:R-:W-:Y:S05]  /*fb20*/  BSYNC B1 ;  /* 0x0000000000017941 */ /* 0x000fea0003800000 */
.L_x_494:
        /* <DEDUP_REMOVED lines=9> */
.L_x_497:
[----:B------:R-:W-:Y:S05]  /*fbc0*/  BSYNC B1 ;  /* 0x0000000000017941 */ /* 0x000fea0003800000 */
.L_x_496:
        /* <DEDUP_REMOVED lines=9> */
.L_x_499:
[----:B------:R-:W-:Y:S05]  /*fc60*/  BSYNC B1 ;  /* 0x0000000000017941 */ /* 0x000fea0003800000 */
.L_x_498:
        /* <DEDUP_REMOVED lines=12> */
.L_x_501:
[----:B------:R-:W-:Y:S05]  /*fd30*/  BSYNC B1 ;  /* 0x0000000000017941 */ /* 0x000fea0003800000 */
.L_x_500:
        /* <DEDUP_REMOVED lines=12> */
.L_x_503:
[----:B------:R-:W-:Y:S05]  /*fe00*/  BSYNC B1 ;  /* 0x0000000000017941 */ /* 0x000fea0003800000 */
.L_x_502:
        /* <DEDUP_REMOVED lines=9> */
.L_x_505:
[----:B------:R-:W-:Y:S05]  /*fea0*/  BSYNC B1 ;  /* 0x0000000000017941 */ /* 0x000fea0003800000 */
.L_x_504:
        /* <DEDUP_REMOVED lines=9> */
.L_x_507:
[----:B------:R-:W-:Y:S05]  /*ff40*/  BSYNC B1 ;  /* 0x0000000000017941 */ /* 0x000fea0003800000 */
.L_x_506:
        /* <DEDUP_REMOVED lines=12> */
.L_x_509:
[----:B------:R-:W-:Y:S05]  /*10010*/  BSYNC B1 ;  /* 0x0000000000017941 */ /* 0x000fea0003800000 */
.L_x_508:
        /* <DEDUP_REMOVED lines=12> */
.L_x_511:
[----:B------:R-:W-:Y:S05]  /*100e0*/  BSYNC B1 ;  /* 0x0000000000017941 */ /* 0x000fea0003800000 */
.L_x_510:
        /* <DEDUP_REMOVED lines=9> */
.L_x_513:
[----:B------:R-:W-:Y:S05]  /*10180*/  BSYNC B1 ;  /* 0x0000000000017941 */ /* 0x000fea0003800000 */
.L_x_512:
        /* <DEDUP_REMOVED lines=9> */
.L_x_515:
[----:B------:R-:W-:Y:S05]  /*10220*/  BSYNC B1 ;  /* 0x0000000000017941 */ /* 0x000fea0003800000 */
.L_x_514:
        /* <DEDUP_REMOVED lines=12> */
.L_x_517:
[----:B------:R-:W-:Y:S05]  /*102f0*/  BSYNC B1 ;  /* 0x0000000000017941 */ /* 0x000fea0003800000 */
.L_x_516:
        /* <DEDUP_REMOVED lines=12> */
.L_x_519:
[----:B------:R-:W-:Y:S05]  /*103c0*/  BSYNC B1 ;  /* 0x0000000000017941 */ /* 0x000fea0003800000 */
.L_x_518:
        /* <DEDUP_REMOVED lines=9> */
.L_x_521:
[----:B------:R-:W-:Y:S05]  /*10460*/  BSYNC B1 ;  /* 0x0000000000017941 */ /* 0x000fea0003800000 */
.L_x_520:
        /* <DEDUP_REMOVED lines=9> */
.L_x_523:
[----:B------:R-:W-:Y:S05]  /*10500*/  BSYNC B1 ;  /* 0x0000000000017941 */ /* 0x000fea0003800000 */
.L_x_522:
        /* <DEDUP_REMOVED lines=12> */
.L_x_525:
[----:B------:R-:W-:Y:S05]  /*105d0*/  BSYNC B1 ;  /* 0x0000000000017941 */ /* 0x000fea0003800000 */
.L_x_524:
        /* <DEDUP_REMOVED lines=12> */
.L_x_527:
[----:B------:R-:W-:Y:S05]  /*106a0*/  BSYNC B1 ;  /* 0x0000000000017941 */ /* 0x000fea0003800000 */
.L_x_526:
        /* <DEDUP_REMOVED lines=9> */
.L_x_529:
[----:B------:R-:W-:Y:S05]  /*10740*/  BSYNC B1 ;  /* 0x0000000000017941 */ /* 0x000fea0003800000 */
.L_x_528:
        /* <DEDUP_REMOVED lines=9> */
.L_x_531:
[----:B------:R-:W-:Y:S05]  /*107e0*/  BSYNC B1 ;  /* 0x0000000000017941 */ /* 0x000fea0003800000 */
.L_x_530:
        /* <DEDUP_REMOVED lines=12> */
.L_x_533:
[----:B------:R-:W-:Y:S05]  /*108b0*/  BSYNC B1 ;  /* 0x0000000000017941 */ /* 0x000fea0003800000 */
.L_x_532:
        /* <DEDUP_REMOVED lines=12> */
.L_x_535:
[----:B------:R-:W-:Y:S05]  /*10980*/  BSYNC B1 ;  /* 0x0000000000017941 */ /* 0x000fea0003800000 */
.L_x_534:
        /* <DEDUP_REMOVED lines=9> */
.L_x_537:
[----:B------:R-:W-:Y:S05]  /*10a20*/  BSYNC B1 ;  /* 0x0000000000017941 */ /* 0x000fea0003800000 */
.L_x_536:
        /* <DEDUP_REMOVED lines=9> */
.L_x_539:
[----:B------:R-:W-:Y:S05]  /*10ac0*/  BSYNC B1 ;  /* 0x0000000000017941 */ /* 0x000fea0003800000 */
.L_x_538:
[----:B-----5:R-:W-:Y:S01]  /*10ad0*/  IMAD.U32 R5, R3, 0x10000, RZ ;  /* 0x0001000003057824 */ /* 0x020fe200078e00ff */
[----:B------:R-:W-:Y:S01]  /*10ae0*/  ISETP.GT.AND P1, PT, R0, 0xf9, P1 ;  /* 0x000000f90000780c */ /* 0x000fe20000f24270 */
[----:B0-----:R-:W-:Y:S01]  /*10af0*/  @P2 IMAD.MOV.U32 R4, RZ, RZ, R160 ;  /* 0x000000ffff042224 */ /* 0x001fe200078e00a0 */
[----:B------:R-:W-:Y:S01]  /*10b00*/  BSSY B1, `(.L_x_540) ;  /* 0x0000009000017945 */ /* 0x000fe20003800000 */
[----:B------:R-:W-:-:S04]  /*10b10*/  FMUL R5, R5, R16 ;  /* 0x0000001005057220 */ /* 0x000fc80000400000 */
[----:B------:R-:W-:-:S05]  /*10b20*/  FFMA R5, R150, R2, R5 ;  /* 0x0000000296057223 */ /* 0x000fca0000000005 */
[----:B------:R-:W-:-:S04]  /*10b30*/  F2FP.BF16.F32.PACK_AB R5, RZ, R5 ;  /* 0x00000005ff05723e */ /* 0x000fc800000010ff */
[----:B-1--4-:R-:W-:Y:S02]  /*10b40*/  PRMT R6, R5, 0x7610, R6 ;  /* 0x0000761005067816 */ /* 0x012fe40000000006 */
[----:B------:R-:W-:-:S05]  /*10b50*/  @P2 MOV R5, R161 ;  /* 0x000000a100052202 */ /* 0x000fca0000000f00 */
[----:B------:R0:W-:Y:S01]  /*10b60*/  @P2 STG.E.U16 desc[UR36][R4.64+0x1f0], R6 ;  /* 0x0001f00604002986 */ /* 0x0001e2000c101524 */
[----:B------:R-:W-:Y:S05]  /*10b70*/  @!P1 BRA `(.L_x_541) ;  /* 0x0000000000049947 */ /* 0x000fea0003800000 */
[----:B------:R1:W5:Y:S02]  /*10b80*/  LDG.E.LTC128B.U16 R3, desc[UR36][R12.64+0x1f2] ;  /* 0x0001f2240c037981 */ /* 0x000364000c1e1520 */
.L_x_541:
[----:B------:R-:W-:Y:S05]  /*10b90*/  BSYNC B1 ;  /* 0x0000000000017941 */ /* 0x000fea0003800000 */
.L_x_540:
[----:B------:R-:W-:Y:S05]  /*10ba0*/  @!P1 BRA `(.L_x_542) ;  /* 0x0000004c00b09947 */ /* 0x000fea0003800000 */
[----:B-----5:R-:W-:-:S04]  /*10bb0*/  IMAD.U32 R3, R3, 0x10000, RZ ;  /* 0x0001000003037824 */ /* 0x020fc800078e00ff */
[----:B------:R-:W-:-:S04]  /*10bc0*/  FMUL R0, R3, R16 ;  /* 0x0000001003007220 */ /* 0x000fc80000400000 */
[----:B------:R-:W-:-:S05]  /*10bd0*/  FFMA R0, R151, R2, R0 ;  /* 0x0000000297007223 */ /* 0x000fca0000000000 */
[----:B------:R-:W-:-:S05]  /*10be0*/  F2FP.BF16.F32.PACK_AB R0, RZ, R0 ;  /* 0x00000000ff00723e */ /* 0x000fca00000010ff */
[----:B------:R4:W-:Y:S01]  /*10bf0*/  STG.E.U16 desc[UR36][R160.64+0x1f2], R0 ;  /* 0x0001f200a0007986 */ /* 0x0009e2000c101524 */
[----:B------:R-:W-:Y:S05]  /*10c00*/  BRA `(.L_x_542) ;  /* 0x0000004c00987947 */ /* 0x000fea0003800000 */
.L_x_35:
[----:B------:R-:W2:Y:S01]  /*10c10*/  LDL.LU R3, [R1] ;  /* 0x0000000001037983 */ /* 0x000ea20000300800 */
[----:B------:R-:W-:-:S03]  /*10c20*/  ULDC.64 UR4, c[0x0][0x5c0] ;  /* 0x0001700000047ab9 */ /* 0x000fc60000000a00 */
[----:B------:R-:W3:Y:S04]  /*10c30*/  LDL.LU R9, [R1+0x60] ;  /* 0x0000600001097983 */ /* 0x000ee80000300800 */
[----:B------:R-:W4:Y:S04]  /*10c40*/  LDL.LU R11, [R1+0x8c] ;  /* 0x00008c00010b7983 */ /* 0x000f280000300800 */
[----:B------:R-:W5:Y:S04]  /*10c50*/  LDL.LU R12, [R1+0x90] ;  /* 0x00009000010c7983 */ /* 0x000f680000300800 */
        /* <DEDUP_REMOVED lines=74> */
[----:B------:R-:W5:Y:S01]  /*11100*/  LDL.LU R161, [R1+0x1cc] ;  /* 0x0001cc0001a17983 */ /* 0x000f620000300800 */
[----:B--2---:R-:W-:-:S03]  /*11110*/  FMUL R3, R3, R2 ;  /* 0x0000000203037220 */ /* 0x004fc60000400000 */
[----:B------:R-:W2:Y:S01]  /*11120*/  LDL.LU R160, [R1+0x1d0] ;  /* 0x0001d00001a07983 */ /* 0x000ea20000300800 */
[----:B------:R-:W-:-:S03]  /*11130*/  LEA R4, P0, R6, UR4, 0x1 ;  /* 0x0000000406047c11 */ /* 0x000fc6000f8008ff */
[----:B------:R-:W2:Y:S04]  /*11140*/  LDL.LU R159, [R1+0x1d4] ;  /* 0x0001d400019f7983 */ /* 0x000ea80000300800 */
[----:B------:R-:W2:Y:S04]  /*11150*/  LDL.LU R158, [R1+0x1d8] ;  /* 0x0001d800019e7983 */ /* 0x000ea80000300800 */
[----:B------:R-:W2:Y:S04]  /*11160*/  LDL.LU R157, [R1+0x1dc] ;  /* 0x0001dc00019d7983 */ /* 0x000ea80000300800 */
[----:B------:R-:W2:Y:S01]  /*11170*/  LDL.LU R156, [R1+0x1e0] ;  /* 0x0001e000019c7983 */ /* 0x000ea20000300800 */
[----:B------:R-:W-:-:S03]  /*11180*/  LEA.HI.X R5, R6, UR5, R10, 0x1, P0 ;  /* 0x0000000506057c11 */ /* 0x000fc600080f0c0a */
[----:B------:R-:W2:Y:S01]  /*11190*/  LDL.LU R155, [R1+0x1e4] ;  /* 0x0001e400019b7983 */ /* 0x000ea20000300800 */
[----:B------:R-:W-:-:S03]  /*111a0*/  F2FP.BF16.F32.PACK_AB R3, RZ, R3 ;  /* 0x00000003ff03723e */ /* 0x000fc600000010ff */
[----:B------:R-:W2:Y:S04]  /*111b0*/  LDL.LU R154, [R1+0x1e8] ;  /* 0x0001e800019a7983 */ /* 0x000ea80000300800 */
[----:B------:R-:W2:Y:S04]  /*111c0*/  LDL.LU R23, [R1+0x1ec] ;  /* 0x0001ec0001177983 */ /* 0x000ea80000300800 */
[----:B------:R-:W2:Y:S04]  /*111d0*/  LDL.LU R22, [R1+0x1f0] ;  /* 0x0001f00001167983 */ /* 0x000ea80000300800 */
[----:B------:R-:W2:Y:S04]  /*111e0*/  LDL.LU R21, [R1+0x1f4] ;  /* 0x0001f40001157983 */ /* 0x000ea80000300800 */
[----:B------:R-:W2:Y:S04]  /*111f0*/  LDL.LU R20, [R1+0x1f8] ;  /* 0x0001f80001147983 */ /* 0x000ea80000300800 */
[----:B------:R-:W2:Y:S04]  /*11200*/  LDL.LU R19, [R1+0x1fc] ;  /* 0x0001fc0001137983 */ /* 0x000ea80000300800 */
[----:B------:R-:W3:Y:S04]  /*11210*/  LDL.LU R7, [R1+0x8] ;  /* 0x0000080001077983 */ /* 0x000ee80000300800 */
[----:B------:R-:W4:Y:S04]  /*11220*/  LDL.LU R6, [R1+0xc] ;  /* 0x00000c0001067983 */ /* 0x000f280000300800 */
[----:B------:R0:W-:Y:S04]  /*11230*/  @P1 STG.E.U16 desc[UR36][R4.64], R3 ;  /* 0x0000000304001986 */ /* 0x0001e8000c101524 */
[----:B0-----:R-:W5:Y:S01]  /*11240*/  LDL.LU R3, [R1+0x4] ;  /* 0x0000040001037983 */ /* 0x001f620000300800 */
[----:B------:R-:W-:Y:S01]  /*11250*/  ISETP.GT.AND P0, PT, R0, 0x1, P3 ;  /* 0x000000010000780c */ /* 0x000fe20001f04270 */
[----:B------:R-:W-:Y:S01]  /*11260*/  USHF.L.U32 UR5, UR8, 0x4, URZ ;  /* 0x0000000408057899 */ /* 0x000fe2000800063f */
[----:B------:R-:W-:Y:S01]  /*11270*/  ISETP.GT.AND P2, PT, R153, 0x8, PT ;  /* 0x000000089900780c */ /* 0x000fe20003f44270 */
[----:B------:R-:W-:Y:S01]  /*11280*/  USHF.L.U64.HI UR4, UR8, 0x4, UR9 ;  /* 0x0000000408047899 */ /* 0x000fe20008010209 */
[----:B---3--:R-:W-:-:S05]  /*11290*/  FMUL R7, R7, R2 ;  /* 0x0000000207077220 */ /* 0x008fca0000400000 */
[----:B------:R-:W-:-:S04]  /*112a0*/  F2FP.BF16.F32.PACK_AB R7, RZ, R7 ;  /* 0x00000007ff07723e */ /* 0x000fc800000010ff */
[----:B------:R-:W-:Y:S01]  /*112b0*/  PRMT R8, R7, 0x7610, R8 ;  /* 0x0000761007087816 */ /* 0x000fe20000000008 */
[----:B-----5:R-:W-:-:S05]  /*112c0*/  FMUL R3, R3, R2 ;  /* 0x0000000203037220 */ /* 0x020fca0000400000 */
[----:B------:R-:W-:-:S05]  /*112d0*/  F2FP.BF16.F32.PACK_AB R3, RZ, R3 ;  /* 0x00000003ff03723e */ /* 0x000fca00000010ff */
[----:B------:R4:W-:Y:S01]  /*112e0*/  @P0 STG.E.U16 desc[UR36][R4.64+0x2], R3 ;  /* 0x0000020304000986 */ /* 0x0009e2000c101524 */
[----:B------:R-:W-:Y:S01]  /*112f0*/  ISETP.GT.AND P0, PT, R0, RZ, P2 ;  /* 0x000000ff0000720c */ /* 0x000fe20001704270 */
[----:B----4-:R-:W-:Y:S01]  /*11300*/  FMUL R3, R6, R2 ;  /* 0x0000000206037220 */ /* 0x010fe20000400000 */
[----:B------:R-:W-:-:S04]  /*11310*/  IADD3 R6, P1, R4, UR5, RZ ;  /* 0x0000000504067c10 */ /* 0x000fc8000ff3e0ff */
[----:B------:R-:W-:Y:S02]  /*11320*/  IADD3.X R7, R5, UR4, RZ, P1, !PT ;  /* 0x0000000405077c10 */ /* 0x000fe40008ffe4ff */
[----:B------:R-:W-:-:S05]  /*11330*/  F2FP.BF16.F32.PACK_AB R3, RZ, R3 ;  /* 0x00000003ff03723e */ /* 0x000fca00000010ff */
[----:B------:R0:W-:Y:S01]  /*11340*/  @P0 STG.E.U16 desc[UR36][R6.64], R8 ;  /* 0x0000000806000986 */ /* 0x0001e2000c101524 */
[----:B------:R-:W-:-:S03]  /*11350*/  ISETP.GT.AND P0, PT, R0, 0x1, P2 ;  /* 0x000000010000780c */ /* 0x000fc60001704270 */
[----:B0-----:R-:W3:Y:S10]  /*11360*/  LDL.LU R8, [R1+0x50] ;  /* 0x0000500001087983 */ /* 0x001ef40000300800 */
[----:B------:R0:W-:Y:S04]  /*11370*/  @P0 STG.E.U16 desc[UR36][R6.64+0x2], R3 ;  /* 0x0000020306000986 */ /* 0x0001e8000c101524 */
[----:B0-----:R-:W4:Y:S01]  /*11380*/  LDL.LU R3, [R1+0x10] ;  /* 0x0000100001037983 */ /* 0x001f220000300800 */
[----:B------:R-:W-:Y:S01]  /*11390*/  ISETP.GT.AND P0, PT, R0, 0x8, P3 ;  /* 0x000000080000780c */ /* 0x000fe20001f04270 */
[----:B----4-:R-:W-:-:S05]  /*113a0*/  FMUL R3, R3, R2 ;  /* 0x0000000203037220 */ /* 0x010fca0000400000 */
[----:B------:R-:W-:-:S07]  /*113b0*/  F2FP.BF16.F32.PACK_AB R3, RZ, R3 ;  /* 0x00000003ff03723e */ /* 0x000fce00000010ff */
        /* <DEDUP_REMOVED lines=73> */
[----:B---3--:R-:W-:-:S05]  /*11850*/  FMUL R8, R8, R2 ;  /* 0x0000000208087220 */ /* 0x008fca0000400000 */
[----:B------:R-:W-:Y:S01]  /*11860*/  F2FP.BF16.F32.PACK_AB R8, RZ, R8 ;  /* 0x00000008ff08723e */ /* 0x000fe200000010ff */
[----:B----4-:R-:W-:-:S05]  /*11870*/  FMUL R3, R3, R2 ;  /* 0x0000000203037220 */ /* 0x010fca0000400000 */
[----:B------:R-:W-:-:S05]  /*11880*/  F2FP.BF16.F32.PACK_AB R3, RZ, R3 ;  /* 0x00000003ff03723e */ /* 0x000fca00000010ff */
[----:B------:R0:W-:Y:S01]  /*11890*/  @P0 STG.E.U16 desc[UR36][R6.64+0x42], R3 ;  /* 0x0000420306000986 */ /* 0x0001e2000c101524 */
[----:B------:R-:W-:-:S03]  /*118a0*/  ISETP.GT.AND P0, PT, R0, 0x28, P3 ;  /* 0x000000280000780c */ /* 0x000fc60001f04270 */
[----:B0-----:R-:W3:Y:S01]  /*118b0*/  LDL.LU R3, [R1+0x54] ;  /* 0x0000540001037983 */ /* 0x001ee20000300800 */
[----:B------:R-:W-:-:S09]  /*118c0*/  ISETP.GT.AND P1, PT, R0, 0x29, P3 ;  /* 0x000000290000780c */ /* 0x000fd20001f24270 */
[----:B------:R0:W-:Y:S04]  /*118d0*/  @P0 STG.E.U16 desc[UR36][R4.64+0x50], R8 ;  /* 0x0000500804000986 */ /* 0x0001e8000c101524 */
[----:B0-----:R-:W4:Y:S01]  /*118e0*/  LDL.LU R8, [R1+0x58] ;  /* 0x0000580001087983 */ /* 0x001f220000300800 */
[----:B---3--:R-:W-:-:S05]  /*118f0*/  FMUL R3, R3, R2 ;  /* 0x0000000203037220 */ /* 0x008fca0000400000 */
[----:B------:R-:W-:-:S05]  /*11900*/  F2FP.BF16.F32.PACK_AB R3, RZ, R3 ;  /* 0x00000003ff03723e */ /* 0x000fca00000010ff */
[----:B------:R0:W-:Y:S01]  /*11910*/  @P1 STG.E.U16 desc[UR36][R4.64+0x52], R3 ;  /* 0x0000520304001986 */ /* 0x0001e2000c101524 */
[----:B----4-:R-:W-:-:S05]  /*11920*/  FMUL R8, R8, R2 ;  /* 0x0000000208087220 */ /* 0x010fca0000400000 */
[----:B------:R-:W-:Y:S01]  /*11930*/  F2FP.BF16.F32.PACK_AB R8, RZ, R8 ;  /* 0x00000008ff08723e */ /* 0x000fe200000010ff */
[----:B0-----:R-:W3:Y:S03]  /*11940*/  LDL.LU R3, [R1+0x5c] ;  /* 0x00005c0001037983 */ /* 0x001ee60000300800 */
[----:B------:R-:W-:Y:S02]  /*11950*/  PRMT R10, R8, 0x7610, R10 ;  /* 0x00007610080a7816 */ /* 0x000fe4000000000a */
[----:B------:R-:W4:Y:S01]  /*11960*/  LDL.LU R8, [R1+0x64] ;  /* 0x0000640001087983 */ /* 0x000f220000300800 */
[C---:B------:R-:W-:Y:S02]  /*11970*/  ISETP.GT.AND P1, PT, R0.reuse, 0x28, P2 ;  /* 0x000000280000780c */ /* 0x040fe40001724270 */
[C---:B------:R-:W-:Y:S02]  /*11980*/  ISETP.GT.AND P4, PT, R0.reuse, 0x29, P2 ;  /* 0x000000290000780c */ /* 0x040fe40001784270 */
[C---:B------:R-:W-:Y:S01]  /*11990*/  ISETP.GT.AND P5, PT, R0.reuse, 0x30, P3 ;  /* 0x000000300000780c */ /* 0x040fe20001fa4270 */
[----:B------:R-:W-:Y:S01]  /*119a0*/  FMUL R9, R9, R2 ;  /* 0x0000000209097220 */ /* 0x000fe20000400000 */
[----:B------:R-:W-:-:S04]  /*119b0*/  ISETP.GT.AND P0, PT, R0, 0x31, P3 ;  /* 0x000000310000780c */ /* 0x000fc80001f04270 */
[----:B------:R-:W-:-:S03]  /*119c0*/  F2FP.BF16.F32.PACK_AB R9, RZ, R9 ;  /* 0x00000009ff09723e */ /* 0x000fc600000010ff */
[----:B------:R0:W-:Y:S04]  /*119d0*/  @P1 STG.E.U16 desc[UR36][R6.64+0x50], R10 ;  /* 0x0000500a06001986 */ /* 0x0001e8000c101524 */
[----:B0-----:R-:W5:Y:S01]  /*119e0*/  LDL.LU R10, [R1+0x74] ;  /* 0x00007400010a7983 */ /* 0x001f620000300800 */
[----:B---3--:R-:W-:-:S05]  /*119f0*/  FMUL R3, R3, R2 ;  /* 0x0000000203037220 */ /* 0x008fca0000400000 */
[----:B------:R-:W-:Y:S01]  /*11a00*/  F2FP.BF16.F32.PACK_AB R3, RZ, R3 ;  /* 0x00000003ff03723e */ /* 0x000fe200000010ff */
[----:B----4-:R-:W-:-:S04]  /*11a10*/  FMUL R8, R8, R2 ;  /* 0x0000000208087220 */ /* 0x010fc80000400000 */
[----:B------:R0:W-:Y:S04]  /*11a20*/  @P4 STG.E.U16 desc[UR36][R6.64+0x52], R3 ;  /* 0x0000520306004986 */ /* 0x0001e8000c101524 */
[----:B------:R1:W-:Y:S01]  /*11a30*/  @P5 STG.E.U16 desc[UR36][R4.64+0x60], R9 ;  /* 0x0000600904005986 */ /* 0x0003e2000c101524 */
[----:B0-----:R-:W-:-:S03]  /*11a40*/  F2FP.BF16.F32.PACK_AB R3, RZ, R8 ;  /* 0x00000008ff03723e */ /* 0x001fc600000010ff */
[----:B------:R-:W3:Y:S01]  /*11a50*/  LDL.LU R8, [R1+0x68] ;  /* 0x0000680001087983 */ /* 0x000ee20000300800 */
[----:B-1----:R-:W-:-:S03]  /*11a60*/  PRMT R9, R3, 0x7610, R9 ;  /* 0x0000761003097816 */ /* 0x002fc60000000009 */
[----:B------:R-:W4:Y:S04]  /*11a70*/  LDL.LU R3, [R1+0x6c] ;  /* 0x00006c0001037983 */ /* 0x000f280000300800 */
[----:B------:R0:W-:Y:S04]  /*11a80*/  @P0 STG.E.U16 desc[UR36][R4.64+0x62], R9 ;  /* 0x0000620904000986 */ /* 0x0001e8000c101524 */
[----:B0-----:R-:W2:Y:S01]  /*11a90*/  LDL.LU R9, [R1+0x70] ;  /* 0x0000700001097983 */ /* 0x001ea20000300800 */
[----:B------:R-:W-:Y:S01]  /*11aa0*/  ISETP.GT.AND P1, PT, R0, 0x30, P2 ;  /* 0x000000300000780c */ /* 0x000fe20001724270 */
[----:B---3--:R-:W-:-:S05]  /*11ab0*/  FMUL R8, R8, R2 ;  /* 0x0000000208087220 */ /* 0x008fca0000400000 */
[----:B------:R-:W-:-:S07]  /*11ac0*/  F2FP.BF16.F32.PACK_AB R8, RZ, R8 ;  /* 0x00000008ff08723e */ /* 0x000fce00000010ff */
[----:B------:R0:W-:Y:S01]  /*11ad0*/  @P1 STG.E.U16 desc[UR36][R6.64+0x60], R8 ;  /* 0x0000600806001986 */ /* 0x0001e2000c101524 */
[----:B--2---:R-:W-:-:S05]  /*11ae0*/  FMUL R9, R9, R2 ;  /* 0x0000000209097220 */ /* 0x004fca0000400000 */
[----:B0-----:R-:W-:-:S04]  /*11af0*/  F2FP.BF16.F32.PACK_AB R8, RZ, R9 ;  /* 0x00000009ff08723e */ /* 0x001fc800000010ff */
[----:B------:R-:W-:Y:S02]  /*11b00*/  PRMT R9, R8, 0x7610, R9 ;  /* 0x0000761008097816 */ /* 0x000fe40000000009 */
[----:B------:R-:W2:Y:S01]  /*11b10*/  LDL.LU R8, [R1+0x78] ;  /* 0x0000780001087983 */ /* 0x000ea20000300800 */
[C---:B------:R-:W-:Y:S01]  /*11b20*/  ISETP.GT.AND P4, PT, R0.reuse, 0x31, P2 ;  /* 0x000000310000780c */ /* 0x040fe20001784270 */
[-C--:B----4-:R-:W-:Y:S01]  /*11b30*/  FMUL R3, R3, R2.reuse ;  /* 0x0000000203037220 */ /* 0x090fe20000400000 */
[----:B------:R-:W-:Y:S01]  /*11b40*/  ISETP.GT.AND P5, PT, R0, 0x38, P3 ;  /* 0x000000380000780c */ /* 0x000fe20001fa4270 */
[----:B-----5:R-:W-:-:S03]  /*11b50*/  FMUL R10, R10, R2 ;  /* 0x000000020a0a7220 */ /* 0x020fc60000400000 */
[----:B------:R-:W-:Y:S02]  /*11b60*/  F2FP.BF16.F32.PACK_AB R3, RZ, R3 ;  /* 0x00000003ff03723e */ /* 0x000fe400000010ff */
[----:B------:R-:W-:-:S05]  /*11b70*/  ISETP.GT.AND P6, PT, R0, 0x39, P3 ;  /* 0x000000390000780c */ /* 0x000fca0001fc4270 */
[----:B------:R0:W-:Y:S04]  /*11b80*/  @P4 STG.E.U16 desc[UR36][R6.64+0x62], R3 ;  /* 0x0000620306004986 */ /* 0x0001e8000c101524 */
[----:B------:R1:W-:Y:S01]  /*11b90*/  @P5 STG.E.U16 desc[UR36][R4.64+0x70], R9 ;  /* 0x0000700904005986 */ /* 0x0003e2000c101524 */
[----:B0-----:R-:W-:-:S04]  /*11ba0*/  F2FP.BF16.F32.PACK_AB R3, RZ, R10 ;  /* 0x0000000aff03723e */ /* 0x001fc800000010ff */
[----:B------:R-:W-:Y:S01]  /*11bb0*/  PRMT R10, R3, 0x7610, R10 ;  /* 0x00007610030a7816 */ /* 0x000fe2000000000a */
[----:B-1----:R-:W3:Y:S04]  /*11bc0*/  LDL.LU R9, [R1+0x80] ;  /* 0x0000800001097983 */ /* 0x002ee80000300800 */
[----:B------:R0:W-:Y:S01]  /*11bd0*/  @P6 STG.E.U16 desc[UR36][R4.64+0x72], R10 ;  /* 0x0000720a04006986 */ /* 0x0001e2000c101524 */
[----:B--2---:R-:W-:-:S05]  /*11be0*/  FMUL R8, R8, R2 ;  /* 0x0000000208087220 */ /* 0x004fca0000400000 */
[----:B------:R-:W-:Y:S02]  /*11bf0*/  F2FP.BF16.F32.PACK_AB R3, RZ, R8 ;  /* 0x00000008ff03723e */ /* 0x000fe400000010ff */
[----:B------:R-:W2:Y:S02]  /*11c00*/  LDL.LU R8, [R1+0x7c] ;  /* 0x00007c0001087983 */ /* 0x000ea40000300800 */
[----:B0-----:R-:W-:Y:S02]  /*11c10*/  PRMT R10, R3, 0x7610, R10 ;  /* 0x00007610030a7816 */ /* 0x001fe4000000000a */
[----:B------:R-:W4:Y:S01]  /*11c20*/  LDL.LU R3, [R1+0x84] ;  /* 0x0000840001037983 */ /* 0x000f220000300800 */
[C---:B------:R-:W-:Y:S02]  /*11c30*/  ISETP.GT.AND P0, PT, R0.reuse, 0x38, P2 ;  /* 0x000000380000780c */ /* 0x040fe40001704270 */
[C---:B------:R-:W-:Y:S02]  /*11c40*/  ISETP.GT.AND P1, PT, R0.reuse, 0x39, P2 ;  /* 0x000000390000780c */ /* 0x040fe40001724270 */
[----:B------:R-:W-:-:S02]  /*11c50*/  ISETP.GT.AND P4, PT, R0, 0x40, P3 ;  /* 0x000000400000780c */ /* 0x000fc40001f84270 */
[----:B------:R-:W-:-:S07]  /*11c60*/  ISETP.GT.AND P5, PT, R0, 0x41, P3 ;  /* 0x000000410000780c */ /* 0x000fce0001fa4270 */
[----:B------:R0:W-:Y:S01]  /*11c70*/  @P0 STG.E.U16 desc[UR36][R6.64+0x70], R10 ;  /* 0x0000700a06000986 */ /* 0x0001e2000c101524 */
[----:B---3--:R-:W-:-:S05]  /*11c80*/  FMUL R9, R9, R2 ;  /* 0x0000000209097220 */ /* 0x008fca0000400000 */
[----:B------:R-:W-:Y:S01]  /*11c90*/  F2FP.BF16.F32.PACK_AB R9, RZ, R9 ;  /* 0x00000009ff09723e */ /* 0x000fe200000010ff */
[-C--:B--2---:R-:W-:Y:S01]  /*11ca0*/  FMUL R8, R8, R2.reuse ;  /* 0x0000000208087220 */ /* 0x084fe20000400000 */
[----:B----4-:R-:W-:-:S04]  /*11cb0*/  FMUL R3, R3, R2 ;  /* 0x0000000203037220 */ /* 0x010fc80000400000 */
[----:B------:R-:W-:-:S04]  /*11cc0*/  F2FP.BF16.F32.PACK_AB R8, RZ, R8 ;  /* 0x00000008ff08723e */ /* 0x000fc800000010ff */
[----:B0-----:R-:W-:Y:S02]  /*11cd0*/  PRMT R10, R8, 0x7610, R10 ;  /* 0x00007610080a7816 */ /* 0x001fe4000000000a */
[----:B------:R-:W-:Y:S01]  /*11ce0*/  F2FP.BF16.F32.PACK_AB R3, RZ, R3 ;  /* 0x00000003ff03723e */ /* 0x000fe200000010ff */
[----:B------:R-:W2:Y:S04]  /*11cf0*/  LDL.LU R8, [R1+0x88] ;  /* 0x0000880001087983 */ /* 0x000ea80000300800 */
[----:B------:R-:W-:Y:S04]  /*11d00*/  @P1 STG.E.U16 desc[UR36][R6.64+0x72], R10 ;  /* 0x0000720a06001986 */ /* 0x000fe8000c101524 */
[----:B------:R0:W-:Y:S04]  /*11d10*/  @P4 STG.E.U16 desc[UR36][R4.64+0x80], R9 ;  /* 0x0000800904004986 */ /* 0x0001e8000c101524 */
[----:B------:R1:W-:Y:S04]  /*11d20*/  @P5 STG.E.U16 desc[UR36][R4.64+0x82], R3 ;  /* 0x0000820304005986 */ /* 0x0003e8000c101524 */
[----:B0-----:R-:W3:Y:S04]  /*11d30*/  LDL.LU R9, [R1+0x94] ;  /* 0x0000940001097983 */ /* 0x001ee80000300800 */
[----:B-1----:R-:W4:Y:S01]  /*11d40*/  LDL.LU R3, [R1+0x98] ;  /* 0x0000980001037983 */ /* 0x002f220000300800 */
[----:B------:R-:W-:Y:S01]  /*11d50*/  ISETP.GT.AND P0, PT, R0, 0x40, P2 ;  /* 0x000000400000780c */ /* 0x000fe20001704270 */
[----:B--2---:R-:W-:-:S05]  /*11d60*/  FMUL R8, R8, R2 ;  /* 0x0000000208087220 */ /* 0x004fca0000400000 */
[----:B------:R-:W-:-:S07]  /*11d70*/  F2FP.BF16.F32.PACK_AB R8, RZ, R8 ;  /* 0x00000008ff08723e */ /* 0x000fce00000010ff */
[----:B------:R0:W-:Y:S01]  /*11d80*/  @P0 STG.E.U16 desc[UR36][R6.64+0x80], R8 ;  /* 0x0000800806000986 */ /* 0x0001e2000c101524 */
[----:B----4-:R-:W-:-:S05]  /*11d90*/  FMUL R3, R3, R2 ;  /* 0x0000000203037220 */ /* 0x010fca0000400000 */
[----:B0-----:R-:W-:Y:S02]  /*11da0*/  F2FP.BF16.F32.PACK_AB R8, RZ, R3 ;  /* 0x00000003ff08723e */ /* 0x001fe400000010ff */
[----:B------:R-:W2:Y:S02]  /*11db0*/  LDL.LU R3, [R1+0x9c] ;  /* 0x00009c0001037983 */ /* 0x000ea40000300800 */
[----:B------:R-:W-:Y:S02]  /*11dc0*/  PRMT R13, R8, 0x7610, R13 ;  /* 0x00007610080d7816 */ /* 0x000fe4000000000d */
[----:B------:R-:W4:Y:S01]  /*11dd0*/  LDL.LU R8, [R1+0xa0] ;  /* 0x0000a00001087983 */ /* 0x000f220000300800 */
[C---:B------:R-:W-:Y:S01]  /*11de0*/  ISETP.GT.AND P1, PT, R0.reuse, 0x41, P2 ;  /* 0x000000410000780c */ /* 0x040fe20001724270 */
[-C--:B---3--:R-:W-:Y:S01]  /*11df0*/  FMUL R9, R9, R2.reuse ;  /* 0x0000000209097220 */ /* 0x088fe20000400000 */
[-C--:B------:R-:W-:Y:S01]  /*11e00*/  FMUL R11, R11, R2.reuse ;  /* 0x000000020b0b7220 */ /* 0x080fe20000400000 */
[----:B------:R-:W-:Y:S01]  /*11e10*/  ISETP.GT.AND P4, PT, R0, 0x48, P3 ;  /* 0x000000480000780c */ /* 0x000fe20001f84270 */
[----:B------:R-:W-:-:S02]  /*11e20*/  FMUL R12, R12, R2 ;  /* 0x000000020c0c7220 */ /* 0x000fc40000400000 */
[----:B------:R-:W-:Y:S02]  /*11e30*/  F2FP.BF16.F32.PACK_AB R9, RZ, R9 ;  /* 0x00000009ff09723e */ /* 0x000fe400000010ff */
[----:B------:R-:W-:Y:S02]  /*11e40*/  F2FP.BF16.F32.PACK_AB R11, RZ, R11 ;  /* 0x0000000bff0b723e */ /* 0x000fe400000010ff */
[----:B------:R-:W-:Y:S02]  /*11e50*/  F2FP.BF16.F32.PACK_AB R10, RZ, R12 ;  /* 0x0000000cff0a723e */ /* 0x000fe400000010ff */
[----:B------:R-:W-:Y:S02]  /*11e60*/  PRMT R12, R9, 0x7610, R12 ;  /* 0x00007610090c7816 */ /* 0x000fe4000000000c */
[C---:B------:R-:W-:Y:S01]  /*11e70*/  ISETP.GT.AND P5, PT, R0.reuse, 0x49, P3 ;  /* 0x000000490000780c */ /* 0x040fe20001fa4270 */
[----:B------:R-:W-:Y:S01]  /*11e80*/  @P1 STG.E.U16 desc[UR36][R6.64+0x82], R11 ;  /* 0x0000820b06001986 */ /* 0x000fe2000c101524 */
[----:B------:R-:W-:-:S02]  /*11e90*/  ISETP.GT.AND P0, PT, R0, 0x48, P2 ;  /* 0x000000480000780c */ /* 0x000fc40001704270 */
[C---:B------:R-:W-:Y:S01]  /*11ea0*/  ISETP.GT.AND P1, PT, R0.reuse, 0x49, P2 ;  /* 0x000000490000780c */ /* 0x040fe20001724270 */
[----:B------:R0:W-:Y:S01]  /*11eb0*/  @P4 STG.E.U16 desc[UR36][R4.64+0x90], R10 ;  /* 0x0000900a04004986 */ /* 0x0001e2000c101524 */
[----:B------:R-:W-:-:S07]  /*11ec0*/  ISETP.GT.AND P4, PT, R0, 0x50, P3 ;  /* 0x000000500000780c */ /* 0x000fce0001f84270 */
[----:B------:R1:W-:Y:S01]  /*11ed0*/  @P5 STG.E.U16 desc[UR36][R4.64+0x92], R12 ;  /* 0x0000920c04005986 */ /* 0x0003e2000c101524 */
[----:B------:R-:W-:-:S03]  /*11ee0*/  ISETP.GT.AND P5, PT, R0, 0x51, P3 ;  /* 0x000000510000780c */ /* 0x000fc60001fa4270 */
[----:B------:R3:W-:Y:S01]  /*11ef0*/  @P0 STG.E.U16 desc[UR36][R6.64+0x90], R13 ;  /* 0x0000900d06000986 */ /* 0x0007e2000c101524 */
[C---:B------:R-:W-:Y:S02]  /*11f00*/  ISETP.GT.AND P0, PT, R0.reuse, 0x51, P2 ;  /* 0x000000510000780c */ /* 0x040fe40001704270 */
[----:B------:R-:W-:Y:S01]  /*11f10*/  ISETP.GT.AND P6, PT, R0, 0x71, P3 ;  /* 0x000000710000780c */ /* 0x000fe20001fc4270 */
[----:B--2---:R-:W-:-:S05]  /*11f20*/  FMUL R3, R3, R2 ;  /* 0x0000000203037220 */ /* 0x004fca0000400000 */
[----:B------:R-:W-:Y:S01]  /*11f30*/  F2FP.BF16.F32.PACK_AB R9, RZ, R3 ;  /* 0x00000003ff09723e */ /* 0x000fe200000010ff */
[-C--:B----4-:R-:W-:Y:S01]  /*11f40*/  FMUL R3, R8, R2.reuse ;  /* 0x0000000208037220 */ /* 0x090fe20000400000 */
[----:B------:R-:W-:-:S04]  /*11f50*/  FMUL R8, R235, R2 ;  /* 0x00000002eb087220 */ /* 0x000fc80000400000 */
[----:B------:R-:W-:Y:S02]  /*11f60*/  F2FP.BF16.F32.PACK_AB R3, RZ, R3 ;  /* 0x00000003ff03723e */ /* 0x000fe400000010ff */
[----:B0-----:R-:W-:Y:S02]  /*11f70*/  PRMT R10, R9, 0x7610, R10 ;  /* 0x00007610090a7816 */ /* 0x001fe4000000000a */
[----:B------:R-:W-:Y:S01]  /*11f80*/  PRMT R11, R3, 0x7610, R11 ;  /* 0x00007610030b7816 */ /* 0x000fe2000000000b */
[----:B------:R-:W-:Y:S01]  /*11f90*/  FMUL R3, R233, R2 ;  /* 0x00000002e9037220 */ /* 0x000fe20000400000 */
[----:B------:R-:W-:Y:S01]  /*11fa0*/  F2FP.BF16.F32.PACK_AB R8, RZ, R8 ;  /* 0x00000008ff08723e */ /* 0x000fe200000010ff */
[----:B------:R-:W-:Y:S01]  /*11fb0*/  FMUL R9, R234, R2 ;  /* 0x00000002ea097220 */ /* 0x000fe20000400000 */
[----:B------:R0:W-:Y:S02]  /*11fc0*/  @P1 STG.E.U16 desc[UR36][R6.64+0x92], R10 ;  /* 0x0000920a06001986 */ /* 0x0001e4000c101524 */
[----:B-1----:R-:W-:-:S02]  /*11fd0*/  PRMT R12, R8, 0x7610, R12 ;  /* 0x00007610080c7816 */ /* 0x002fc4000000000c */
[----:B------:R-:W-:Y:S01]  /*11fe0*/  F2FP.BF16.F32.PACK_AB R8, RZ, R3 ;  /* 0x00000003ff08723e */ /* 0x000fe200000010ff */
[-C--:B------:R-:W-:Y:S01]  /*11ff0*/  FMUL R3, R232, R2.reuse ;  /* 0x00000002e8037220 */ /* 0x080fe20000400000 */
[C---:B------:R-:W-:Y:S02]  /*12000*/  ISETP.GT.AND P1, PT, R0.reuse, 0x50, P2 ;  /* 0x000000500000780c */ /* 0x040fe40001724270 */
[----:B------:R-:W-:Y:S01]  /*12010*/  F2FP.BF16.F32.PACK_AB R9, RZ, R9 ;  /* 0x00000009ff09723e */ /* 0x000fe200000010ff */
[----:B------:R1:W-:Y:S01]  /*12020*/  @P4 STG.E.U16 desc[UR36][R4.64+0xa0], R11 ;  /* 0x0000a00b04004986 */ /* 0x0003e2000c101524 */
[----:B------:R-:W-:Y:S02]  /*12030*/  ISETP.GT.AND P4, PT, R0, 0x58, P3 ;  /* 0x000000580000780c */ /* 0x000fe40001f84270 */
[----:B---3--:R-:W-:Y:S02]  /*12040*/  PRMT R13, R9, 0x7610, R13 ;  /* 0x00007610090d7816 */ /* 0x008fe4000000000d */
[----:B------:R-:W-:Y:S01]  /*12050*/  F2FP.BF16.F32.PACK_AB R9, RZ, R3 ;  /* 0x00000003ff09723e */ /* 0x000fe200000010ff */
[-C--:B------:R-:W-:Y:S01]  /*12060*/  FMUL R3, R230, R2.reuse ;  /* 0x00000002e6037220 */ /* 0x080fe20000400000 */
[----:B------:R-:W-:Y:S01]  /*12070*/  PRMT R14, R8, 0x7610, R14 ;  /* 0x00007610080e7816 */ /* 0x000fe2000000000e */
[----:B------:R-:W-:Y:S01]  /*12080*/  FMUL R8, R231, R2 ;  /* 0x00000002e7087220 */ /* 0x000fe20000400000 */
[----:B------:R2:W-:Y:S01]  /*12090*/  @P5 STG.E.U16 desc[UR36][R4.64+0xa2], R12 ;  /* 0x0000a20c04005986 */ /* 0x0005e2000c101524 */
[----:B------:R-:W-:-:S02]  /*120a0*/  ISETP.GT.AND P5, PT, R0, 0x59, P3 ;  /* 0x000000590000780c */ /* 0x000fc40001fa4270 */
[----:B------:R-:W-:Y:S01]  /*120b0*/  F2FP.BF16.F32.PACK_AB R3, RZ, R3 ;  /* 0x00000003ff03723e */ /* 0x000fe200000010ff */
[----:B------:R-:W-:Y:S01]  /*120c0*/  @P1 STG.E.U16 desc[UR36][R6.64+0xa0], R13 ;  /* 0x0000a00d06001986 */ /* 0x000fe2000c101524 */
[----:B0-----:R-:W-:Y:S01]  /*120d0*/  F2FP.BF16.F32.PACK_AB R10, RZ, R8 ;  /* 0x00000008ff0a723e */ /* 0x001fe200000010ff */
[-C--:B------:R-:W-:Y:S01]  /*120e0*/  FMUL R8, R229, R2.reuse ;  /* 0x00000002e5087220 */ /* 0x080fe20000400000 */
[----:B-1----:R-:W-:Y:S01]  /*120f0*/  PRMT R11, R3, 0x7610, R11 ;  /* 0x00007610030b7816 */ /* 0x002fe2000000000b */
[----:B------:R-:W-:Y:S01]  /*12100*/  @P0 STG.E.U16 desc[UR36][R6.64+0xa2], R14 ;  /* 0x0000a20e06000986 */ /* 0x000fe2000c101524 */
[----:B------:R-:W-:Y:S01]  /*12110*/  ISETP.GT.AND P0, PT, R0, 0x58, P2 ;  /* 0x000000580000780c */ /* 0x000fe20001704270 */
[----:B------:R-:W-:Y:S01]  /*12120*/  FMUL R3, R228, R2 ;  /* 0x00000002e4037220 */ /* 0x000fe20000400000 */
[C---:B------:R-:W-:Y:S01]  /*12130*/  ISETP.GT.AND P1, PT, R0.reuse, 0x59, P2 ;  /* 0x000000590000780c */ /* 0x040fe20001724270 */
[----:B------:R0:W-:Y:S01]  /*12140*/  @P4 STG.E.U16 desc[UR36][R4.64+0xb0], R9 ;  /* 0x0000b00904004986 */ /* 0x0001e2000c101524 */
[----:B------:R-:W-:-:S02]  /*12150*/  ISETP.GT.AND P4, PT, R0, 0x60, P3 ;  /* 0x000000600000780c */ /* 0x000fc40001f84270 */
[----:B------:R-:W-:Y:S01]  /*12160*/  F2FP.BF16.F32.PACK_AB R8, RZ, R8 ;  /* 0x00000008ff08723e */ /* 0x000fe200000010ff */
[----:B------:R1:W-:Y:S03]  /*12170*/  @P5 STG.E.U16 desc[UR36][R4.64+0xb2], R10 ;  /* 0x0000b20a04005986 */ /* 0x0003e6000c101524 */
[----:B--2---:R-:W-:Y:S02]  /*12180*/  PRMT R12, R8, 0x7610, R12 ;  /* 0x00007610080c7816 */ /* 0x004fe4000000000c */
[----:B0-----:R-:W-:Y:S01]  /*12190*/  F2FP.BF16.F32.PACK_AB R9, RZ, R3 ;  /* 0x00000003ff09723e */ /* 0x001fe200000010ff */
[-C--:B------:R-:W-:Y:S01]  /*121a0*/  FMUL R3, R227, R2.reuse ;  /* 0x00000002e3037220 */ /* 0x080fe20000400000 */
[-C--:B------:R-:W-:Y:S02]  /*121b0*/  FMUL R8, R226, R2.reuse ;  /* 0x00000002e2087220 */ /* 0x080fe40000400000 */
[----:B-1----:R-:W-:Y:S01]  /*121c0*/  PRMT R10, R9, 0x7610, R10 ;  /* 0x00007610090a7816 */ /* 0x002fe2000000000a */
[----:B------:R0:W-:Y:S01]  /*121d0*/  @P0 STG.E.U16 desc[UR36][R6.64+0xb0], R11 ;  /* 0x0000b00b06000986 */ /* 0x0001e2000c101524 */
[----:B------:R-:W-:Y:S01]  /*121e0*/  F2FP.BF16.F32.PACK_AB R3, RZ, R3 ;  /* 0x00000003ff03723e */ /* 0x000fe200000010ff */
[----:B------:R-:W-:Y:S01]  /*121f0*/  FMUL R9, R225, R2 ;  /* 0x00000002e1097220 */ /* 0x000fe20000400000 */
[C---:B------:R-:W-:Y:S01]  /*12200*/  ISETP.GT.AND P5, PT, R0.reuse, 0x61, P3 ;  /* 0x000000610000780c */ /* 0x040fe20001fa4270 */
[----:B------:R1:W-:Y:S01]  /*12210*/  @P1 STG.E.U16 desc[UR36][R6.64+0xb2], R12 ;  /* 0x0000b20c06001986 */ /* 0x0003e2000c101524 */
[----:B------:R-:W-:-:S03]  /*12220*/  ISETP.GT.AND P1, PT, R0, 0x60, P2 ;  /* 0x000000600000780c */ /* 0x000fc60001724270 */
[----:B------:R-:W-:Y:S01]  /*12230*/  @P4 STG.E.U16 desc[UR36][R4.64+0xc0], R10 ;  /* 0x0000c00a04004986 */ /* 0x000fe2000c101524 */
[----:B------:R-:W-:Y:S02]  /*12240*/  ISETP.GT.AND P4, PT, R0, 0x61, P2 ;  /* 0x000000610000780c */ /* 0x000fe40001784270 */
[----:B------:R-:W-:Y:S02]  /*12250*/  F2FP.BF16.F32.PACK_AB R8, RZ, R8 ;  /* 0x00000008ff08723e */ /* 0x000fe400000010ff */
[----:B0-----:R-:W-:Y:S01]  /*12260*/  PRMT R11, R3, 0x7610, R11 ;  /* 0x00007610030b7816 */ /* 0x001fe2000000000b */
[-C--:B------:R-:W-:Y:S01]  /*12270*/  FMUL R3, R224, R2.reuse ;  /* 0x00000002e0037220 */ /* 0x080fe20000400000 */
[----:B------:R-:W-:Y:S02]  /*12280*/  F2FP.BF16.F32.PACK_AB R9, RZ, R9 ;  /* 0x00000009ff09723e */ /* 0x000fe400000010ff */
[----:B-1----:R-:W-:Y:S02]  /*12290*/  PRMT R12, R8, 0x7610, R12 ;  /* 0x00007610080c7816 */ /* 0x002fe4000000000c */
[----:B------:R-:W-:Y:S01]  /*122a0*/  F2FP.BF16.F32.PACK_AB R8, RZ, R3 ;  /* 0x00000003ff08723e */ /* 0x000fe200000010ff */
[----:B------:R-:W-:Y:S01]  /*122b0*/  FMUL R3, R223, R2 ;  /* 0x00000002df037220 */ /* 0x000fe20000400000 */
[----:B------:R-:W-:Y:S01]  /*122c0*/  PRMT R13, R9, 0x7610, R13 ;  /* 0x00007610090d7816 */ /* 0x000fe2000000000d */
[----:B------:R0:W-:Y:S01]  /*122d0*/  @P5 STG.E.U16 desc[UR36][R4.64+0xc2], R11 ;  /* 0x0000c20b04005986 */ /* 0x0001e2000c101524 */
[----:B------:R-:W-:-:S02]  /*122e0*/  ISETP.GT.AND P0, PT, R0, 0x68, P3 ;  /* 0x000000680000780c */ /* 0x000fc40001f04270 */
[----:B------:R-:W-:Y:S01]  /*122f0*/  F2FP.BF16.F32.PACK_AB R9, RZ, R3 ;  /* 0x00000003ff09723e */ /* 0x000fe200000010ff */
[----:B------:R1:W-:Y:S01]  /*12300*/  @P1 STG.E.U16 desc[UR36][R6.64+0xc0], R12 ;  /* 0x0000c00c06001986 */ /* 0x0003e2000c101524 */
[----:B------:R-:W-:-:S03]  /*12310*/  FMUL R3, R221, R2 ;  /* 0x00000002dd037220 */ /* 0x000fc60000400000 */
[----:B------:R-:W-:Y:S01]  /*12320*/  @P4 STG.E.U16 desc[UR36][R6.64+0xc2], R13 ;  /* 0x0000c20d06004986 */ /* 0x000fe2000c101524 */
[----:B------:R-:W-:Y:S02]  /*12330*/  ISETP.GT.AND P4, PT, R0, 0x69, P3 ;  /* 0x000000690000780c */ /* 0x000fe40001f84270 */
[----:B------:R-:W-:Y:S01]  /*12340*/  PRMT R14, R8, 0x7610, R14 ;  /* 0x00007610080e7816 */ /* 0x000fe2000000000e */
[-C--:B------:R-:W-:Y:S01]  /*12350*/  FMUL R8, R222, R2.reuse ;  /* 0x00000002de087220 */ /* 0x080fe20000400000 */
[----:B------:R-:W-:Y:S02]  /*12360*/  F2FP.BF16.F32.PACK_AB R3, RZ, R3 ;  /* 0x00000003ff03723e */ /* 0x000fe400000010ff */
[----:B------:R-:W-:Y:S01]  /*12370*/  ISETP.GT.AND P1, PT, R0, 0x68, P2 ;  /* 0x000000680000780c */ /* 0x000fe20001724270 */
[----:B------:R-:W-:Y:S01]  /*12380*/  @P0 STG.E.U16 desc[UR36][R4.64+0xd0], R14 ;  /* 0x0000d00e04000986 */ /* 0x000fe2000c101524 */
[----:B0-----:R-:W-:Y:S01]  /*12390*/  PRMT R11, R3, 0x7610, R11 ;  /* 0x00007610030b7816 */ /* 0x001fe2000000000b */
[----:B------:R-:W-:Y:S01]  /*123a0*/  FMUL R3, R219, R2 ;  /* 0x00000002db037220 */ /* 0x000fe20000400000 */
[----:B------:R-:W-:Y:S01]  /*123b0*/  F2FP.BF16.F32.PACK_AB R10, RZ, R8 ;  /* 0x00000008ff0a723e */ /* 0x000fe200000010ff */
[----:B------:R-:W-:Y:S01]  /*123c0*/  FMUL R8, R220, R2 ;  /* 0x00000002dc087220 */ /* 0x000fe20000400000 */
[C---:B------:R-:W-:Y:S01]  /*123d0*/  ISETP.GT.AND P0, PT, R0.reuse, 0x69, P2 ;  /* 0x000000690000780c */ /* 0x040fe20001704270 */
[----:B------:R0:W-:Y:S01]  /*123e0*/  @P4 STG.E.U16 desc[UR36][R4.64+0xd2], R9 ;  /* 0x0000d20904004986 */ /* 0x0001e2000c101524 */
[----:B------:R-:W-:-:S02]  /*123f0*/  ISETP.GT.AND P5, PT, R0, 0x70, P3 ;  /* 0x000000700000780c */ /* 0x000fc40001fa4270 */
[----:B------:R-:W-:-:S04]  /*12400*/  F2FP.BF16.F32.PACK_AB R8, RZ, R8 ;  /* 0x00000008ff08723e */ /* 0x000fc800000010ff */
[----:B-1----:R-:W-:Y:S02]  /*12410*/  PRMT R12, R8, 0x7610, R12 ;  /* 0x00007610080c7816 */ /* 0x002fe4000000000c */
[----:B0-----:R-:W-:Y:S01]  /*12420*/  F2FP.BF16.F32.PACK_AB R9, RZ, R3 ;  /* 0x00000003ff09723e */ /* 0x001fe200000010ff */
[-C--:B------:R-:W-:Y:S01]  /*12430*/  FMUL R3, R218, R2.reuse ;  /* 0x00000002da037220 */ /* 0x080fe20000400000 */
[----:B------:R-:W-:Y:S01]  /*12440*/  FMUL R8, R217, R2 ;  /* 0x00000002d9087220 */ /* 0x000fe20000400000 */
[----:B------:R0:W-:Y:S03]  /*12450*/  @P1 STG.E.U16 desc[UR36][R6.64+0xd0], R10 ;  /* 0x0000d00a06001986 */ /* 0x0001e6000c101524 */
[----:B------:R-:W-:Y:S01]  /*12460*/  F2FP.BF16.F32.PACK_AB R3, RZ, R3 ;  /* 0x00000003ff03723e */ /* 0x000fe200000010ff */
[----:B------:R1:W-:Y:S01]  /*12470*/  @P0 STG.E.U16 desc[UR36][R6.64+0xd2], R11 ;  /* 0x0000d20b06000986 */ /* 0x0003e2000c101524 */
[----:B------:R-:W-:-:S02]  /*12480*/  ISETP.GT.AND P1, PT, R0, 0x70, P2 ;  /* 0x000000700000780c */ /* 0x000fc40001724270 */
[----:B------:R-:W-:Y:S01]  /*12490*/  F2FP.BF16.F32.PACK_AB R8, RZ, R8 ;  /* 0x00000008ff08723e */ /* 0x000fe200000010ff */
[----:B------:R2:W-:Y:S01]  /*124a0*/  @P5 STG.E.U16 desc[UR36][R4.64+0xe0], R12 ;  /* 0x0000e00c04005986 */ /* 0x0005e2000c101524 */
[----:B0-----:R-:W-:Y:S01]  /*124b0*/  PRMT R10, R9, 0x7610, R10 ;  /* 0x00007610090a7816 */ /* 0x001fe2000000000a */
[-C--:B------:R-:W-:Y:S01]  /*124c0*/  FMUL R9, R216, R2.reuse ;  /* 0x00000002d8097220 */ /* 0x080fe20000400000 */
[----:B-1----:R-:W-:Y:S01]  /*124d0*/  PRMT R11, R3, 0x7610, R11 ;  /* 0x00007610030b7816 */ /* 0x002fe2000000000b */
[----:B------:R-:W-:-:S03]  /*124e0*/  FMUL R3, R215, R2 ;  /* 0x00000002d7037220 */ /* 0x000fc60000400000 */
[----:B------:R-:W-:Y:S02]  /*124f0*/  F2FP.BF16.F32.PACK_AB R9, RZ, R9 ;  /* 0x00000009ff09723e */ /* 0x000fe400000010ff */
[----:B--2---:R-:W-:Y:S02]  /*12500*/  PRMT R12, R8, 0x7610, R12 ;  /* 0x00007610080c7816 */ /* 0x004fe4000000000c */
[----:B------:R-:W-:Y:S01]  /*12510*/  F2FP.BF16.F32.PACK_AB R8, RZ, R3 ;  /* 0x00000003ff08723e */ /* 0x000fe200000010ff */
[----:B------:R-:W-:Y:S01]  /*12520*/  FMUL R3, R214, R2 ;  /* 0x00000002d6037220 */ /* 0x000fe20000400000 */
[C---:B------:R-:W-:Y:S02]  /*12530*/  ISETP.GT.AND P4, PT, R0.reuse, 0x71, P2 ;  /* 0x000000710000780c */ /* 0x040fe40001784270 */
[----:B------:R-:W-:Y:S01]  /*12540*/  ISETP.GT.AND P5, PT, R0, 0x78, P3 ;  /* 0x000000780000780c */ /* 0x000fe20001fa4270 */
[----:B------:R0:W-:Y:S01]  /*12550*/  @P6 STG.E.U16 desc[UR36][R4.64+0xe2], R10 ;  /* 0x0000e20a04006986 */ /* 0x0001e2000c101524 */
[----:B------:R-:W-:-:S02]  /*12560*/  PRMT R13, R9, 0x7610, R13 ;  /* 0x00007610090d7816 */ /* 0x000fc4000000000d */
[----:B------:R-:W-:Y:S01]  /*12570*/  F2FP.BF16.F32.PACK_AB R9, RZ, R3 ;  /* 0x00000003ff09723e */ /* 0x000fe200000010ff */
[----:B------:R1:W-:Y:S01]  /*12580*/  @P1 STG.E.U16 desc[UR36][R6.64+0xe0], R11 ;  /* 0x0000e00b06001986 */ /* 0x0003e2000c101524 */
[----:B------:R-:W-:Y:S01]  /*12590*/  ISETP.GT.AND P0, PT, R0, 0x79, P3 ;  /* 0x000000790000780c */ /* 0x000fe20001f04270 */
[-C--:B------:R-:W-:Y:S01]  /*125a0*/  FMUL R3, R212, R2.reuse ;  /* 0x00000002d4037220 */ /* 0x080fe20000400000 */
[----:B------:R-:W-:Y:S02]  /*125b0*/  ISETP.GT.AND P1, PT, R0, 0x78, P2 ;  /* 0x000000780000780c */ /* 0x000fe40001724270 */
[----:B------:R-:W-:Y:S01]  /*125c0*/  PRMT R14, R8, 0x7610, R14 ;  /* 0x00007610080e7816 */ /* 0x000fe2000000000e */
[----:B------:R-:W-:Y:S01]  /*125d0*/  FMUL R8, R213, R2 ;  /* 0x00000002d5087220 */ /* 0x000fe20000400000 */
[----:B------:R-:W-:Y:S01]  /*125e0*/  F2FP.BF16.F32.PACK_AB R3, RZ, R3 ;  /* 0x00000003ff03723e */ /* 0x000fe200000010ff */
[----:B------:R2:W-:Y:S01]  /*125f0*/  @P4 STG.E.U16 desc[UR36][R6.64+0xe2], R12 ;  /* 0x0000e20c06004986 */ /* 0x0005e2000c101524 */
[----:B------:R-:W-:-:S02]  /*12600*/  ISETP.GT.AND P4, PT, R0, 0x79, P2 ;  /* 0x000000790000780c */ /* 0x000fc40001784270 */
[----:B0-----:R-:W-:Y:S01]  /*12610*/  F2FP.BF16.F32.PACK_AB R10, RZ, R8 ;  /* 0x00000008ff0a723e */ /* 0x001fe200000010ff */
[----:B------:R-:W-:Y:S01]  /*12620*/  @P5 STG.E.U16 desc[UR36][R4.64+0xf0], R13 ;  /* 0x0000f00d04005986 */ /* 0x000fe2000c101524 */
[----:B-1----:R-:W-:Y:S01]  /*12630*/  PRMT R11, R3, 0x7610, R11 ;  /* 0x00007610030b7816 */ /* 0x002fe2000000000b */
[-C--:B------:R-:W-:Y:S01]  /*12640*/  FMUL R3, R210, R2.reuse ;  /* 0x00000002d2037220 */ /* 0x080fe20000400000 */
[----:B------:R-:W-:Y:S01]  /*12650*/  FMUL R8, R211, R2 ;  /* 0x00000002d3087220 */ /* 0x000fe20000400000 */
[C---:B------:R-:W-:Y:S01]  /*12660*/  ISETP.GT.AND P5, PT, R0.reuse, 0x80, P3 ;  /* 0x000000800000780c */ /* 0x040fe20001fa4270 */
[----:B------:R-:W-:Y:S01]  /*12670*/  @P0 STG.E.U16 desc[UR36][R4.64+0xf2], R14 ;  /* 0x0000f20e04000986 */ /* 0x000fe2000c101524 */
[----:B------:R-:W-:-:S03]  /*12680*/  ISETP.GT.AND P6, PT, R0, 0x81, P3 ;  /* 0x000000810000780c */ /* 0x000fc60001fc4270 */
[----:B------:R0:W-:Y:S01]  /*12690*/  @P1 STG.E.U16 desc[UR36][R6.64+0xf0], R9 ;  /* 0x0000f00906001986 */ /* 0x0001e2000c101524 */
[----:B------:R-:W-:-:S04]  /*126a0*/  F2FP.BF16.F32.PACK_AB R8, RZ, R8 ;  /* 0x00000008ff08723e */ /* 0x000fc800000010ff */
[----:B--2---:R-:W-:Y:S01]  /*126b0*/  PRMT R12, R8, 0x7610, R12 ;  /* 0x00007610080c7816 */ /* 0x004fe2000000000c */
[-C--:B------:R-:W-:Y:S01]  /*126c0*/  FMUL R8, R208, R2.reuse ;  /* 0x00000002d0087220 */ /* 0x080fe20000400000 */
[----:B0-----:R-:W-:Y:S01]  /*126d0*/  F2FP.BF16.F32.PACK_AB R9, RZ, R3 ;  /* 0x00000003ff09723e */ /* 0x001fe200000010ff */
[----:B------:R-:W-:Y:S01]  /*126e0*/  FMUL R3, R209, R2 ;  /* 0x00000002d1037220 */ /* 0x000fe20000400000 */
[----:B------:R0:W-:Y:S01]  /*126f0*/  @P4 STG.E.U16 desc[UR36][R6.64+0xf2], R10 ;  /* 0x0000f20a06004986 */ /* 0x0001e2000c101524 */
[----:B------:R-:W-:-:S03]  /*12700*/  ISETP.GT.AND P0, PT, R0, 0x80, P2 ;  /* 0x000000800000780c */ /* 0x000fc60001704270 */
[----:B------:R-:W-:Y:S01]  /*12710*/  F2FP.BF16.F32.PACK_AB R3, RZ, R3 ;  /* 0x00000003ff03723e */ /* 0x000fe200000010ff */
[----:B------:R1:W-:Y:S01]  /*12720*/  @P5 STG.E.U16 desc[UR36][R4.64+0x100], R11 ;  /* 0x0001000b04005986 */ /* 0x0003e2000c101524 */
[----:B------:R-:W-:Y:S02]  /*12730*/  ISETP.GT.AND P1, PT, R0, 0x81, P2 ;  /* 0x000000810000780c */ /* 0x000fe40001724270 */
[----:B------:R-:W-:Y:S01]  /*12740*/  F2FP.BF16.F32.PACK_AB R8, RZ, R8 ;  /* 0x00000008ff08723e */ /* 0x000fe200000010ff */
[----:B------:R2:W-:Y:S01]  /*12750*/  @P6 STG.E.U16 desc[UR36][R4.64+0x102], R12 ;  /* 0x0001020c04006986 */ /* 0x0005e2000c101524 */
[----:B0-----:R-:W-:Y:S01]  /*12760*/  PRMT R10, R9, 0x7610, R10 ;  /* 0x00007610090a7816 */ /* 0x001fe2000000000a */
[-C--:B------:R-:W-:Y:S01]  /*12770*/  FMUL R9, R207, R2.reuse ;  /* 0x00000002cf097220 */ /* 0x080fe20000400000 */
[----:B-1----:R-:W-:Y:S01]  /*12780*/  PRMT R11, R3, 0x7610, R11 ;  /* 0x00007610030b7816 */ /* 0x002fe2000000000b */
[----:B------:R-:W-:Y:S01]  /*12790*/  FMUL R3, R206, R2 ;  /* 0x00000002ce037220 */ /* 0x000fe20000400000 */
[----:B------:R-:W-:-:S02]  /*127a0*/  ISETP.GT.AND P4, PT, R0, 0x88, P3 ;  /* 0x000000880000780c */ /* 0x000fc40001f84270 */
[----:B--2---:R-:W-:Y:S02]  /*127b0*/  PRMT R12, R8, 0x7610, R12 ;  /* 0x00007610080c7816 */ /* 0x004fe4000000000c */
[----:B------:R-:W-:Y:S01]  /*127c0*/  F2FP.BF16.F32.PACK_AB R8, RZ, R3 ;  /* 0x00000003ff08723e */ /* 0x000fe200000010ff */
[-C--:B------:R-:W-:Y:S01]  /*127d0*/  FMUL R3, R205, R2.reuse ;  /* 0x00000002cd037220 */ /* 0x080fe20000400000 */
[----:B------:R-:W-:Y:S02]  /*127e0*/  F2FP.BF16.F32.PACK_AB R9, RZ, R9 ;  /* 0x00000009ff09723e */ /* 0x000fe400000010ff */
[C---:B------:R-:W-:Y:S01]  /*127f0*/  ISETP.GT.AND P5, PT, R0.reuse, 0x89, P3 ;  /* 0x000000890000780c */ /* 0x040fe20001fa4270 */
[----:B------:R0:W-:Y:S01]  /*12800*/  @P0 STG.E.U16 desc[UR36][R6.64+0x100], R10 ;  /* 0x0001000a06000986 */ /* 0x0001e2000c101524 */
[----:B------:R-:W-:Y:S02]  /*12810*/  PRMT R13, R9, 0x7610, R13 ;  /* 0x00007610090d7816 */ /* 0x000fe4000000000d */
[----:B------:R-:W-:Y:S01]  /*12820*/  F2FP.BF16.F32.PACK_AB R9, RZ, R3 ;  /* 0x00000003ff09723e */ /* 0x000fe200000010ff */
[----:B------:R1:W-:Y:S01]  /*12830*/  @P1 STG.E.U16 desc[UR36][R6.64+0x102], R11 ;  /* 0x0001020b06001986 */ /* 0x0003e2000c101524 */
[C---:B------:R-:W-:Y:S01]  /*12840*/  ISETP.GT.AND P0, PT, R0.reuse, 0x88, P2 ;  /* 0x000000880000780c */ /* 0x040fe20001704270 */
[----:B------:R-:W-:Y:S01]  /*12850*/  FMUL R3, R203, R2 ;  /* 0x00000002cb037220 */ /* 0x000fe20000400000 */
[----:B------:R-:W-:-:S02]  /*12860*/  ISETP.GT.AND P1, PT, R0, 0x89, P2 ;  /* 0x000000890000780c */ /* 0x000fc40001724270 */
[----:B------:R-:W-:Y:S01]  /*12870*/  PRMT R14, R8, 0x7610, R14 ;  /* 0x00007610080e7816 */ /* 0x000fe2000000000e */
[----:B------:R-:W-:Y:S01]  /*12880*/  FMUL R8, R204, R2 ;  /* 0x00000002cc087220 */ /* 0x000fe20000400000 */
[----:B------:R-:W-:Y:S01]  /*12890*/  F2FP.BF16.F32.PACK_AB R3, RZ, R3 ;  /* 0x00000003ff03723e */ /* 0x000fe200000010ff */
[----:B------:R2:W-:Y:S01]  /*128a0*/  @P4 STG.E.U16 desc[UR36][R4.64+0x110], R12 ;  /* 0x0001100c04004986 */ /* 0x0005e2000c101524 */
[----:B------:R-:W-:Y:S02]  /*128b0*/  ISETP.GT.AND P4, PT, R0, 0x90, P3 ;  /* 0x000000900000780c */ /* 0x000fe40001f84270 */
        /* <DEDUP_REMOVED lines=9> */
[----:B------:R-:W-:Y:S02]  /*12950*/  F2FP.BF16.F32.PACK_AB R8, RZ, R8 ;  /* 0x00000008ff08723e */ /* 0x000fe400000010ff */
[----:B------:R-:W-:Y:S01]  /*12960*/  ISETP.GT.AND P1, PT, R0, 0x91, P2 ;  /* 0x000000910000780c */ /* 0x000fe20001724270 */
[----:B------:R1:W-:Y:S01]  /*12970*/  @P4 STG.E.U16 desc[UR36][R4.64+0x120], R10 ;  /* 0x0001200a04004986 */ /* 0x0003e2000c101524 */
[----:B--2---:R-:W-:Y:S01]  /*12980*/  PRMT R12, R8, 0x7610, R12 ;  /* 0x00007610080c7816 */ /* 0x004fe2000000000c */
[-C--:B------:R-:W-:Y:S01]  /*12990*/  FMUL R8, R199, R2.reuse ;  /* 0x00000002c7087220 */ /* 0x080fe20000400000 */
[----:B0-----:R-:W-:Y:S01]  /*129a0*/  F2FP.BF16.F32.PACK_AB R9, RZ, R3 ;  /* 0x00000003ff09723e */ /* 0x001fe200000010ff */
[----:B------:R-:W-:Y:S01]  /*129b0*/  FMUL R3, R200, R2 ;  /* 0x00000002c8037220 */ /* 0x000fe20000400000 */
[----:B------:R-:W-:Y:S01]  /*129c0*/  ISETP.GT.AND P4, PT, R0, 0x98, P3 ;  /* 0x000000980000780c */ /* 0x000fe20001f84270 */
[----:B------:R0:W-:Y:S03]  /*129d0*/  @P5 STG.E.U16 desc[UR36][R4.64+0x122], R11 ;  /* 0x0001220b04005986 */ /* 0x0001e6000c101524 */
[----:B------:R-:W-:-:S02]  /*129e0*/  F2FP.BF16.F32.PACK_AB R3, RZ, R3 ;  /* 0x00000003ff03723e */ /* 0x000fc400000010ff */
[----:B-1----:R-:W-:Y:S01]  /*129f0*/  PRMT R10, R9, 0x7610, R10 ;  /* 0x00007610090a7816 */ /* 0x002fe2000000000a */
[----:B------:R-:W-:Y:S01]  /*12a00*/  FMUL R9, R198, R2 ;  /* 0x00000002c6097220 */ /* 0x000fe20000400000 */
[----:B------:R-:W-:Y:S01]  /*12a10*/  F2FP.BF16.F32.PACK_AB R8, RZ, R8 ;  /* 0x00000008ff08723e */ /* 0x000fe200000010ff */
[----:B------:R1:W-:Y:S01]  /*12a20*/  @P0 STG.E.U16 desc[UR36][R6.64+0x120], R12 ;  /* 0x0001200c06000986 */ /* 0x0003e2000c101524 */
[----:B0-----:R-:W-:Y:S01]  /*12a30*/  PRMT R11, R3, 0x7610, R11 ;  /* 0x00007610030b7816 */ /* 0x001fe2000000000b */
[----:B------:R-:W-:Y:S01]  /*12a40*/  FMUL R3, R197, R2 ;  /* 0x00000002c5037220 */ /* 0x000fe20000400000 */
[C---:B------:R-:W-:Y:S01]  /*12a50*/  ISETP.GT.AND P5, PT, R0.reuse, 0x99, P3 ;  /* 0x000000990000780c */ /* 0x040fe20001fa4270 */
[----:B------:R0:W-:Y:S01]  /*12a60*/  @P1 STG.E.U16 desc[UR36][R6.64+0x122], R10 ;  /* 0x0001220a06001986 */ /* 0x0001e2000c101524 */
[----:B------:R-:W-:Y:S02]  /*12a70*/  ISETP.GT.AND P1, PT, R0, 0x98, P2 ;  /* 0x000000980000780c */ /* 0x000fe40001724270 */
[----:B------:R-:W-:-:S02]  /*12a80*/  F2FP.BF16.F32.PACK_AB R9, RZ, R9 ;  /* 0x00000009ff09723e */ /* 0x000fc400000010ff */
[----:B-1----:R-:W-:Y:S02]  /*12a90*/  PRMT R12, R8, 0x7610, R12 ;  /* 0x00007610080c7816 */ /* 0x002fe4000000000c */
[----:B------:R-:W-:Y:S01]  /*12aa0*/  F2FP.BF16.F32.PACK_AB R8, RZ, R3 ;  /* 0x00000003ff08723e */ /* 0x000fe200000010ff */
[-C--:B------:R-:W-:Y:S01]  /*12ab0*/  FMUL R3, R196, R2.reuse ;  /* 0x00000002c4037220 */ /* 0x080fe20000400000 */
[C---:B------:R-:W-:Y:S01]  /*12ac0*/  ISETP.GT.AND P0, PT, R0.reuse, 0x99, P2 ;  /* 0x000000990000780c */ /* 0x040fe20001704270 */
[----:B------:R1:W-:Y:S01]  /*12ad0*/  @P4 STG.E.U16 desc[UR36][R4.64+0x130], R11 ;  /* 0x0001300b04004986 */ /* 0x0003e2000c101524 */
[----:B------:R-:W-:Y:S02]  /*12ae0*/  ISETP.GT.AND P4, PT, R0, 0xa0, P3 ;  /* 0x000000a00000780c */ /* 0x000fe40001f84270 */
[----:B------:R-:W-:Y:S02]  /*12af0*/  PRMT R13, R9, 0x7610, R13 ;  /* 0x00007610090d7816 */ /* 0x000fe4000000000d */
        /* <DEDUP_REMOVED lines=68> */
[----:B------:R-:W-:Y:S02]  /*12f40*/  ISETP.GT.AND P1, PT, R0, 0xb8, P2 ;  /* 0x000000b80000780c */ /* 0x000fe40001724270 */
[----:B------:R-:W-:Y:S02]  /*12f50*/  F2FP.BF16.F32.PACK_AB R8, RZ, R8 ;  /* 0x00000008ff08723e */ /* 0x000fe400000010ff */
[----:B0-----:R-:W-:Y:S01]  /*12f60*/  PRMT R10, R9, 0x7610, R10 ;  /* 0x00007610090a7816 */ /* 0x001fe2000000000a */
[-C--:B------:R-:W-:Y:S01]  /*12f70*/  FMUL R9, R180, R2.reuse ;  /* 0x00000002b4097220 */ /* 0x080fe20000400000 */
[----:B-1----:R-:W-:Y:S01]  /*12f80*/  PRMT R11, R3, 0x7610, R11 ;  /* 0x00007610030b7816 */ /* 0x002fe2000000000b */
[----:B------:R-:W-:Y:S01]  /*12f90*/  FMUL R3, R179, R2 ;  /* 0x00000002b3037220 */ /* 0x000fe20000400000 */
[----:B------:R0:W-:Y:S02]  /*12fa0*/  @P5 STG.E.U16 desc[UR36][R4.64+0x170], R12 ;  /* 0x0001700c04005986 */ /* 0x0001e4000c101524 */
[----:B------:R-:W-:-:S02]  /*12fb0*/  F2FP.BF16.F32.PACK_AB R9, RZ, R9 ;  /* 0x00000009ff09723e */ /* 0x000fc400000010ff */
[C---:B------:R-:W-:Y:S02]  /*12fc0*/  ISETP.GT.AND P4, PT, R0.reuse, 0xb9, P2 ;  /* 0x000000b90000780c */ /* 0x040fe40001784270 */
[----:B------:R-:W-:Y:S02]  /*12fd0*/  ISETP.GT.AND P5, PT, R0, 0xc0, P3 ;  /* 0x000000c00000780c */ /* 0x000fe40001fa4270 */
[----:B0-----:R-:W-:Y:S02]  /*12fe0*/  PRMT R12, R8, 0x7610, R12 ;  /* 0x00007610080c7816 */ /* 0x001fe4000000000c */
[----:B------:R-:W-:Y:S01]  /*12ff0*/  F2FP.BF16.F32.PACK_AB R8, RZ, R3 ;  /* 0x00000003ff08723e */ /* 0x000fe200000010ff */
[----:B------:R-:W-:Y:S01]  /*13000*/  FMUL R3, R178, R2 ;  /* 0x00000002b2037220 */ /* 0x000fe20000400000 */
[----:B------:R-:W-:Y:S01]  /*13010*/  PRMT R13, R9, 0x7610, R13 ;  /* 0x00007610090d7816 */ /* 0x000fe2000000000d */
[----:B------:R0:W-:Y:S01]  /*13020*/  @P6 STG.E.U16 desc[UR36][R4.64+0x172], R10 ;  /* 0x0001720a04006986 */ /* 0x0001e2000c101524 */
[----:B------:R-:W-:-:S02]  /*13030*/  ISETP.GT.AND P0, PT, R0, 0xc1, P3 ;  /* 0x000000c10000780c */ /* 0x000fc40001f04270 */
[----:B------:R-:W-:Y:S01]  /*13040*/  F2FP.BF16.F32.PACK_AB R9, RZ, R3 ;  /* 0x00000003ff09723e */ /* 0x000fe200000010ff */
[----:B------:R1:W-:Y:S01]  /*13050*/  @P1 STG.E.U16 desc[UR36][R6.64+0x170], R11 ;  /* 0x0001700b06001986 */ /* 0x0003e2000c101524 */
[-C--:B------:R-:W-:Y:S01]  /*13060*/  FMUL R3, R176, R2.reuse ;  /* 0x00000002b0037220 */ /* 0x080fe20000400000 */
[----:B------:R-:W-:Y:S02]  /*13070*/  ISETP.GT.AND P1, PT, R0, 0xc0, P2 ;  /* 0x000000c00000780c */ /* 0x000fe40001724270 */
        /* <DEDUP_REMOVED lines=40> */
[C---:B------:R-:W-:Y:S01]  /*13300*/  ISETP.GT.AND P0, PT, R0.reuse, 0xd0, P2 ;  /* 0x000000d00000780c */ /* 0x040fe20001704270 */
        /* <DEDUP_REMOVED lines=11> */
[----:B------:R-:W-:Y:S01]  /*133c0*/  ISETP.GT.AND P5, PT, R0, 0xd9, P3 ;  /* 0x000000d90000780c */ /* 0x000fe20001fa4270 */
[----:B------:R-:W-:Y:S01]  /*133d0*/  FMUL R8, R166, R2 ;  /* 0x00000002a6087220 */ /* 0x000fe20000400000 */
[----:B------:R-:W-:Y:S01]  /*133e0*/  @P0 STG.E.U16 desc[UR36][R6.64+0x1a0], R14 ;  /* 0x0001a00e06000986 */ /* 0x000fe2000c101524 */
[----:B------:R-:W-:-:S03]  /*133f0*/  ISETP.GT.AND P0, PT, R0, 0xd8, P2 ;  /* 0x000000d80000780c */ /* 0x000fc60001704270 */
[----:B------:R0:W-:Y:S01]  /*13400*/  @P1 STG.E.U16 desc[UR36][R6.64+0x1a2], R9 ;  /* 0x0001a20906001986 */ /* 0x0001e2000c101524 */
[----:B------:R-:W-:Y:S02]  /*13410*/  F2FP.BF16.F32.PACK_AB R8, RZ, R8 ;  /* 0x00000008ff08723e */ /* 0x000fe400000010ff */
[----:B------:R-:W-:Y:S02]  /*13420*/  ISETP.GT.AND P1, PT, R0, 0xd9, P2 ;  /* 0x000000d90000780c */ /* 0x000fe40001724270 */
        /* <DEDUP_REMOVED lines=16> */
[----:B------:R1:W-:Y:S01]  /*13530*/  @P1 STG.E.U16 desc[UR36][R6.64+0x1b2], R10 ;  /* 0x0001b20a06001986 */ /* 0x0003e2000c101524 */
[----:B------:R-:W-:Y:S02]  /*13540*/  ISETP.GT.AND P1, PT, R0, 0xe0, P2 ;  /* 0x000000e00000780c */ /* 0x000fe40001724270 */
[----:B0-----:R-:W-:Y:S02]  /*13550*/  PRMT R12, R8, 0x7610, R12 ;  /* 0x00007610080c7816 */ /* 0x001fe4000000000c */
[----:B------:R-:W-:Y:S01]  /*13560*/  F2FP.BF16.F32.PACK_AB R8, RZ, R3 ;  /* 0x00000003ff08723e */ /* 0x000fe200000010ff */
[-C--:B------:R-:W-:Y:S01]  /*13570*/  FMUL R3, R160, R2.reuse ;  /* 0x00000002a0037220 */ /* 0x080fe20000400000 */
[----:B------:R-:W-:Y:S01]  /*13580*/  ISETP.GT.AND P0, PT, R0, 0xe1, P2 ;  /* 0x000000e10000780c */ /* 0x000fe20001704270 */
[----:B------:R0:W-:Y:S01]  /*13590*/  @P4 STG.E.U16 desc[UR36][R4.64+0x1c0], R11 ;  /* 0x0001c00b04004986 */ /* 0x0001e2000c101524 */
[----:B-1----:R-:W-:Y:S02]  /*135a0*/  PRMT R10, R9, 0x7610, R10 ;  /* 0x00007610090a7816 */ /* 0x002fe4000000000a */
[----:B------:R-:W-:Y:S01]  /*135b0*/  PRMT R13, R8, 0x7610, R13 ;  /* 0x00007610080d7816 */ /* 0x000fe2000000000d */
[----:B------:R-:W-:Y:S01]  /*135c0*/  @P5 STG.E.U16 desc[UR36][R4.64+0x1c2], R12 ;  /* 0x0001c20c04005986 */ /* 0x000fe2000c101524 */
[----:B------:R-:W-:Y:S01]  /*135d0*/  FMUL R8, R159, R2 ;  /* 0x000000029f087220 */ /* 0x000fe20000400000 */
[----:B------:R-:W-:-:S02]  /*135e0*/  ISETP.GT.AND P4, PT, R0, 0xe8, P3 ;  /* 0x000000e80000780c */ /* 0x000fc40001f84270 */
[----:B------:R-:W-:Y:S01]  /*135f0*/  F2FP.BF16.F32.PACK_AB R9, RZ, R3 ;  /* 0x00000003ff09723e */ /* 0x000fe200000010ff */
[----:B------:R-:W-:Y:S01]  /*13600*/  FMUL R3, R158, R2 ;  /* 0x000000029e037220 */ /* 0x000fe20000400000 */
[C---:B------:R-:W-:Y:S02]  /*13610*/  ISETP.GT.AND P5, PT, R0.reuse, 0xe9, P3 ;  /* 0x000000e90000780c */ /* 0x040fe40001fa4270 */
[----:B------:R-:W-:Y:S02]  /*13620*/  ISETP.GT.AND P6, PT, R0, 0xe8, P2 ;  /* 0x000000e80000780c */ /* 0x000fe400017c4270 */
[----:B------:R-:W-:Y:S01]  /*13630*/  F2FP.BF16.F32.PACK_AB R8, RZ, R8 ;  /* 0x00000008ff08723e */ /* 0x000fe200000010ff */
[----:B------:R1:W-:Y:S01]  /*13640*/  @P1 STG.E.U16 desc[UR36][R6.64+0x1c0], R10 ;  /* 0x0001c00a06001986 */ /* 0x0003e2000c101524 */
[----:B------:R-:W-:Y:S02]  /*13650*/  F2FP.BF16.F32.PACK_AB R3, RZ, R3 ;  /* 0x00000003ff03723e */ /* 0x000fe400000010ff */
[----:B0-----:R-:W-:-:S02]  /*13660*/  PRMT R11, R8, 0x7610, R11 ;  /* 0x00007610080b7816 */ /* 0x001fc4000000000b */
[----:B------:R-:W-:Y:S01]  /*13670*/  PRMT R18, R3, 0x7610, R18 ;  /* 0x0000761003127816 */ /* 0x000fe20000000012 */
[----:B------:R0:W-:Y:S01]  /*13680*/  @P0 STG.E.U16 desc[UR36][R6.64+0x1c2], R13 ;  /* 0x0001c20d06000986 */ /* 0x0001e2000c101524 */
[----:B-1----:R-:W-:Y:S01]  /*13690*/  PRMT R10, R9, 0x7610, R10 ;  /* 0x00007610090a7816 */ /* 0x002fe2000000000a */
[----:B------:R-:W-:-:S04]  /*136a0*/  FMUL R3, R157, R2 ;  /* 0x000000029d037220 */ /* 0x000fc80000400000 */
[----:B------:R-:W-:Y:S01]  /*136b0*/  @P4 STG.E.U16 desc[UR36][R4.64+0x1d0], R10 ;  /* 0x0001d00a04004986 */ /* 0x000fe2000c101524 */
[----:B------:R-:W-:-:S03]  /*136c0*/  ISETP.GT.AND P4, PT, R0, 0xe9, P2 ;  /* 0x000000e90000780c */ /* 0x000fc60001784270 */
[----:B------:R1:W-:Y:S01]  /*136d0*/  @P5 STG.E.U16 desc[UR36][R4.64+0x1d2], R11 ;  /* 0x0001d20b04005986 */ /* 0x0003e2000c101524 */
[----:B------:R-:W-:-:S03]  /*136e0*/  ISETP.GT.AND P5, PT, R0, 0xf0, P3 ;  /* 0x000000f00000780c */ /* 0x000fc60001fa4270 */
[----:B------:R-:W-:Y:S01]  /*136f0*/  @P6 STG.E.U16 desc[UR36][R6.64+0x1d0], R18 ;  /* 0x0001d01206006986 */ /* 0x000fe2000c101524 */
[----:B------:R-:W-:Y:S01]  /*13700*/  ISETP.GT.AND P6, PT, R0, 0xf1, P3 ;  /* 0x000000f10000780c */ /* 0x000fe20001fc4270 */
[-C--:B------:R-:W-:Y:S01]  /*13710*/  FMUL R8, R156, R2.reuse ;  /* 0x000000029c087220 */ /* 0x080fe20000400000 */
[----:B------:R-:W-:Y:S01]  /*13720*/  FMUL R9, R155, R2 ;  /* 0x000000029b097220 */ /* 0x000fe20000400000 */
[----:B0-----:R-:W-:-:S03]  /*13730*/  F2FP.BF16.F32.PACK_AB R13, RZ, R3 ;  /* 0x00000003ff0d723e */ /* 0x001fc600000010ff */
[----:B------:R-:W-:Y:S02]  /*13740*/  F2FP.BF16.F32.PACK_AB R14, RZ, R8 ;  /* 0x00000008ff0e723e */ /* 0x000fe400000010ff */
[----:B------:R-:W-:Y:S01]  /*13750*/  F2FP.BF16.F32.PACK_AB R15, RZ, R9 ;  /* 0x00000009ff0f723e */ /* 0x000fe200000010ff */
[----:B------:R-:W-:Y:S01]  /*13760*/  @P4 STG.E.U16 desc[UR36][R6.64+0x1d2], R13 ;  /* 0x0001d20d06004986 */ /* 0x000fe2000c101524 */
[----:B------:R-:W-:-:S03]  /*13770*/  ISETP.GT.AND P4, PT, R0, 0xf1, P2 ;  /* 0x000000f10000780c */ /* 0x000fc60001784270 */
[----:B------:R-:W-:Y:S04]  /*13780*/  @P5 STG.E.U16 desc[UR36][R4.64+0x1e0], R14 ;  /* 0x0001e00e04005986 */ /* 0x000fe8000c101524 */
[----:B------:R-:W-:Y:S01]  /*13790*/  @P6 STG.E.U16 desc[UR36][R4.64+0x1e2], R15 ;  /* 0x0001e20f04006986 */ /* 0x000fe2000c101524 */
[----:B------:R-:W-:Y:S01]  /*137a0*/  ISETP.GT.AND P6, PT, R0, 0xf0, P2 ;  /* 0x000000f00000780c */ /* 0x000fe200017c4270 */
[-C--:B-1----:R-:W-:Y:S01]  /*137b0*/  FMUL R11, R154, R2.reuse ;  /* 0x000000029a0b7220 */ /* 0x082fe20000400000 */
[----:B------:R-:W-:-:S04]  /*137c0*/  FMUL R12, R23, R2 ;  /* 0x00000002170c7220 */ /* 0x000fc80000400000 */
[----:B------:R-:W-:Y:S02]  /*137d0*/  F2FP.BF16.F32.PACK_AB R11, RZ, R11 ;  /* 0x0000000bff0b723e */ /* 0x000fe400000010ff */
[----:B------:R-:W-:Y:S02]  /*137e0*/  F2FP.BF16.F32.PACK_AB R12, RZ, R12 ;  /* 0x0000000cff0c723e */ /* 0x000fe400000010ff */
[C---:B------:R-:W-:Y:S02]  /*137f0*/  ISETP.GT.AND P5, PT, R0.reuse, 0xf8, P3 ;  /* 0x000000f80000780c */ /* 0x040fe40001fa4270 */
[----:B------:R-:W-:Y:S01]  /*13800*/  ISETP.GT.AND P3, PT, R0, 0xf9, P3 ;  /* 0x000000f90000780c */ /* 0x000fe20001f64270 */
[----:B------:R-:W-:Y:S01]  /*13810*/  @P6 STG.E.U16 desc[UR36][R6.64+0x1e0], R11 ;  /* 0x0001e00b06006986 */ /* 0x000fe2000c101524 */
[----:B------:R-:W-:-:S03]  /*13820*/  FMUL R10, R22, R2 ;  /* 0x00000002160a7220 */ /* 0x000fc60000400000 */
[----:B------:R0:W-:Y:S01]  /*13830*/  @P4 STG.E.U16 desc[UR36][R6.64+0x1e2], R12 ;  /* 0x0001e20c06004986 */ /* 0x0001e2000c101524 */
[----:B------:R-:W-:Y:S01]  /*13840*/  ISETP.GT.AND P4, PT, R0, 0xf8, P2 ;  /* 0x000000f80000780c */ /* 0x000fe20001784270 */
[-C--:B------:R-:W-:Y:S01]  /*13850*/  FMUL R9, R21, R2.reuse ;  /* 0x0000000215097220 */ /* 0x080fe20000400000 */
[-C--:B------:R-:W-:Y:S01]  /*13860*/  FMUL R8, R19, R2.reuse ;  /* 0x0000000213087220 */ /* 0x080fe20000400000 */
[----:B------:R-:W-:Y:S01]  /*13870*/  FMUL R3, R20, R2 ;  /* 0x0000000214037220 */ /* 0x000fe20000400000 */
[----:B------:R-:W-:Y:S02]  /*13880*/  F2FP.BF16.F32.PACK_AB R10, RZ, R10 ;  /* 0x0000000aff0a723e */ /* 0x000fe400000010ff */
[----:B------:R-:W-:Y:S02]  /*13890*/  ISETP.GT.AND P2, PT, R0, 0xf9, P2 ;  /* 0x000000f90000780c */ /* 0x000fe40001744270 */
[----:B------:R-:W-:Y:S02]  /*138a0*/  F2FP.BF16.F32.PACK_AB R9, RZ, R9 ;  /* 0x00000009ff09723e */ /* 0x000fe400000010ff */
[----:B------:R-:W-:-:S02]  /*138b0*/  F2FP.BF16.F32.PACK_AB R8, RZ, R8 ;  /* 0x00000008ff08723e */ /* 0x000fc400000010ff */
[----:B------:R-:W-:Y:S01]  /*138c0*/  F2FP.BF16.F32.PACK_AB R3, RZ, R3 ;  /* 0x00000003ff03723e */ /* 0x000fe200000010ff */
[----:B------:R-:W-:Y:S01]  /*138d0*/  @P5 STG.E.U16 desc[UR36][R4.64+0x1f0], R10 ;  /* 0x0001f00a04005986 */ /* 0x000fe2000c101524 */
[----:B0-----:R-:W-:Y:S01]  /*138e0*/  PRMT R12, R8, 0x7610, R12 ;  /* 0x00007610080c7816 */ /* 0x001fe2000000000c */
[----:B------:R-:W-:Y:S01]  /*138f0*/  @P4 IMAD.MOV.U32 R8, RZ, RZ, R6 ;  /* 0x000000ffff084224 */ /* 0x000fe200078e0006 */
[----:B------:R-:W-:Y:S01]  /*13900*/  PRMT R11, R3, 0x7610, R11 ;  /* 0x00007610030b7816 */ /* 0x000fe2000000000b */
[----:B------:R0:W-:Y:S01]  /*13910*/  @P3 STG.E.U16 desc[UR36][R4.64+0x1f2], R9 ;  /* 0x0001f20904003986 */ /* 0x0001e2000c101524 */
[----:B------:R-:W-:Y:S01]  /*13920*/  USHF.L.U32 UR12, UR8, 0x8, URZ ;  /* 0x00000008080c7899 */ /* 0x000fe2000800063f */
[----:B------:R-:W-:Y:S01]  /*13930*/  ISETP.GT.AND P1, PT, R153, 0x80, PT ;  /* 0x000000809900780c */ /* 0x000fe20003f24270 */
[----:B------:R-:W-:Y:S01]  /*13940*/  USHF.L.U64.HI UR11, UR8, 0x8, UR9 ;  /* 0x00000008080b7899 */ /* 0x000fe20008010209 */
[----:B0-----:R-:W-:-:S03]  /*13950*/  @P4 IMAD.MOV.U32 R9, RZ, RZ, R7 ;  /* 0x000000ffff094224 */ /* 0x001fc600078e0007 */
[----:B------:R-:W-:Y:S02]  /*13960*/  IMAD.U32 R3, RZ, RZ, UR12 ;  /* 0x0000000cff037e24 */ /* 0x000fe4000f8e00ff */
[----:B------:R0:W-:Y:S01]  /*13970*/  @P4 STG.E.U16 desc[UR36][R8.64+0x1f0], R11 ;  /* 0x0001f00b08004986 */ /* 0x0001e2000c101524 */
[C---:B------:R-:W-:Y:S02]  /*13980*/  ISETP.GT.AND P3, PT, R0.reuse, RZ, P1 ;  /* 0x000000ff0000720c */ /* 0x040fe40000f64270 */
[----:B------:R-:W-:Y:S01]  /*13990*/  ISETP.GT.AND P4, PT, R0, 0x1, P1 ;  /* 0x000000010000780c */ /* 0x000fe20000f84270 */
[-C--:B------:R-:W-:Y:S01]  /*139a0*/  FMUL R24, R24, R2.reuse ;  /* 0x0000000218187220 */ /* 0x080fe20000400000 */
[----:B------:R-:W-:Y:S01]  /*139b0*/  FMUL R25, R25, R2 ;  /* 0x0000000219197220 */ /* 0x000fe20000400000 */
[----:B0-----:R-:W-:Y:S02]  /*139c0*/  @P2 IMAD.MOV.U32 R8, RZ, RZ, R6 ;  /* 0x000000ffff082224 */ /* 0x001fe400078e0006 */
[----:B------:R-:W-:-:S02]  /*139d0*/  @P2 IMAD.MOV.U32 R9, RZ, RZ, R7 ;  /* 0x000000ffff092224 */ /* 0x000fc400078e0007 */
[----:B------:R-:W-:-:S03]  /*139e0*/  IMAD.U32 R7, RZ, RZ, UR11 ;  /* 0x0000000bff077e24 */ /* 0x000fc6000f8e00ff */
[----:B------:R0:W-:Y:S01]  /*139f0*/  @P2 STG.E.U16 desc[UR36][R8.64+0x1f2], R12 ;  /* 0x0001f20c08002986 */ /* 0x0001e2000c101524 */
[C---:B------:R-:W-:Y:S02]  /*13a00*/  IADD3 R6, P2, P6, R4.reuse, UR5, R3 ;  /* 0x0000000504067c10 */ /* 0x040fe4000fe5e003 */
[----:B------:R-:W-:Y:S02]  /*13a10*/  IADD3 R4, P5, R4, UR12, RZ ;  /* 0x0000000c04047c10 */ /* 0x000fe4000ffbe0ff */
[----:B------:R-:W-:Y:S02]  /*13a20*/  IADD3.X R7, R5, UR4, R7, P2, P6 ;  /* 0x0000000405077c10 */ /* 0x000fe400097ec407 */
[----:B------:R-:W-:Y:S02]  /*13a30*/  ISETP.GT.AND P0, PT, R153, 0x88, PT ;  /* 0x000000889900780c */ /* 0x000fe40003f04270 */
[----:B------:R-:W-:Y:S02]  /*13a40*/  F2FP.BF16.F32.PACK_AB R24, RZ, R24 ;  /* 0x00000018ff18723e */ /* 0x000fe400000010ff */
[----:B------:R-:W-:-:S02]  /*13a50*/  IADD3.X R5, R5, UR11, RZ, P5, !PT ;  /* 0x0000000b05057c10 */ /* 0x000fc4000affe4ff */
[----:B------:R-:W-:Y:S02]  /*13a60*/  F2FP.BF16.F32.PACK_AB R25, RZ, R25 ;  /* 0x00000019ff19723e */ /* 0x000fe400000010ff */
[C---:B------:R-:W-:Y:S01]  /*13a70*/  ISETP.GT.AND P2, PT, R0.reuse, RZ, P0 ;  /* 0x000000ff0000720c */ /* 0x040fe20000744270 */
[----:B------:R-:W-:Y:S01]  /*13a80*/  @P3 STG.E.U16 desc[UR36][R4.64], R24 ;  /* 0x0000001804003986 */ /* 0x000fe2000c101524 */
[----:B------:R-:W-:Y:S01]  /*13a90*/  ISETP.GT.AND P3, PT, R0, 0x1, P0 ;  /* 0x000000010000780c */ /* 0x000fe20000764270 */
[-C--:B------:R-:W-:Y:S02]  /*13aa0*/  FMUL R26, R26, R2.reuse ;  /* 0x000000021a1a7220 */ /* 0x080fe40000400000 */
[----:B------:R-:W-:Y:S01]  /*13ab0*/  @P4 STG.E.U16 desc[UR36][R4.64+0x2], R25 ;  /* 0x0000021904004986 */ /* 0x000fe2000c101524 */
[----:B------:R-:W-:Y:S01]  /*13ac0*/  ISETP.GT.AND P4, PT, R0, 0x8, P1 ;  /* 0x000000080000780c */ /* 0x000fe20000f84270 */
[-C--:B------:R-:W-:Y:S01]  /*13ad0*/  FMUL R27, R27, R2.reuse ;  /* 0x000000021b1b7220 */ /* 0x080fe20000400000 */
[----:B0-----:R-:W-:Y:S01]  /*13ae0*/  IADD3 R8, P5, R4, UR5, RZ ;  /* 0x0000000504087c10 */ /* 0x001fe2000ffbe0ff */
[----:B------:R-:W-:Y:S01]  /*13af0*/  FMUL R28, R28, R2 ;  /* 0x000000021c1c7220 */ /* 0x000fe20000400000 */
[----:B------:R-:W-:-:S02]  /*13b00*/  F2FP.BF16.F32.PACK_AB R26, RZ, R26 ;  /* 0x0000001aff1a723e */ /* 0x000fc400000010ff */
[----:B------:R-:W-:Y:S02]  /*13b10*/  IADD3.X R9, R5, UR4, RZ, P5, !PT ;  /* 0x0000000405097c10 */ /* 0x000fe4000affe4ff */
[----:B------:R-:W-:Y:S02]  /*13b20*/  F2FP.BF16.F32.PACK_AB R27, RZ, R27 ;  /* 0x0000001bff1b723e */ /* 0x000fe400000010ff */
[----:B------:R-:W-:Y:S01]  /*13b30*/  F2FP.BF16.F32.PACK_AB R28, RZ, R28 ;  /* 0x0000001cff1c723e */ /* 0x000fe200000010ff */
[----:B------:R-:W-:Y:S01]  /*13b40*/  @P2 STG.E.U16 desc[UR36][R8.64], R26 ;  /* 0x0000001a08002986 */ /* 0x000fe2000c101524 */
[C---:B------:R-:W-:Y:S02]  /*13b50*/  ISETP.GT.AND P5, PT, R0.reuse, 0x9, P1 ;  /* 0x000000090000780c */ /* 0x040fe40000fa4270 */
[C---:B------:R-:W-:Y:S01]  /*13b60*/  ISETP.GT.AND P2, PT, R0.reuse, 0x8, P0 ;  /* 0x000000080000780c */ /* 0x040fe20000744270 */
[----:B------:R-:W-:Y:S01]  /*13b70*/  @P3 STG.E.U16 desc[UR36][R8.64+0x2], R27 ;  /* 0x0000021b08003986 */ /* 0x000fe2000c101524 */
[-C--:B------:R-:W-:Y:S01]  /*13b80*/  FMUL R29, R29, R2.reuse ;  /* 0x000000021d1d7220 */ /* 0x080fe20000400000 */
[----:B------:R-:W-:Y:S01]  /*13b90*/  ISETP.GT.AND P3, PT, R0, 0x9, P0 ;  /* 0x000000090000780c */ /* 0x000fe20000764270 */
[-C--:B------:R-:W-:Y:S01]  /*13ba0*/  FMUL R30, R30, R2.reuse ;  /* 0x000000021e1e7220 */ /* 0x080fe20000400000 */
[----:B------:R-:W-:Y:S01]  /*13bb0*/  @P4 STG.E.U16 desc[UR36][R4.64+0x10], R28 ;  /* 0x0000101c04004986 */ /* 0x000fe2000c101524 */
[----:B------:R-:W-:Y:S01]  /*13bc0*/  ISETP.GT.AND P4, PT, R0, 0x10, P1 ;  /* 0x000000100000780c */ /* 0x000fe20000f84270 */
[-C--:B------:R-:W-:Y:S01]  /*13bd0*/  FMUL R31, R31, R2.reuse ;  /* 0x000000021f1f7220 */ /* 0x080fe20000400000 */
[----:B------:R-:W-:Y:S01]  /*13be0*/  IADD3 R10, P6, R4, UR5, RZ ;  /* 0x00000005040a7c10 */ /* 0x000fe2000ffde0ff */
[----:B------:R-:W-:Y:S01]  /*13bf0*/  FMUL R32, R32, R2 ;  /* 0x0000000220207220 */ /* 0x000fe20000400000 */
[----:B------:R-:W-:-:S02]  /*13c00*/  F2FP.BF16.F32.PACK_AB R29, RZ, R29 ;  /* 0x0000001dff1d723e */ /* 0x000fc400000010ff */
[----:B------:R-:W-:Y:S02]  /*13c10*/  F2FP.BF16.F32.PACK_AB R30, RZ, R30 ;  /* 0x0000001eff1e723e */ /* 0x000fe400000010ff */
[----:B------:R-:W-:Y:S02]  /*13c20*/  IADD3.X R11, R5, UR4, RZ, P6, !PT ;  /* 0x00000004050b7c10 */ /* 0x000fe4000b7fe4ff */
[----:B------:R-:W-:Y:S01]  /*13c30*/  F2FP.BF16.F32.PACK_AB R31, RZ, R31 ;  /* 0x0000001fff1f723e */ /* 0x000fe200000010ff */
[----:B------:R-:W-:Y:S01]  /*13c40*/  @P5 STG.E.U16 desc[UR36][R4.64+0x12], R29 ;  /* 0x0000121d04005986 */ /* 0x000fe2000c101524 */
[----:B------:R-:W-:Y:S02]  /*13c50*/  F2FP.BF16.F32.PACK_AB R32, RZ, R32 ;  /* 0x00000020ff20723e */ /* 0x000fe400000010ff */
[C---:B------:R-:W-:Y:S01]  /*13c60*/  ISETP.GT.AND P5, PT, R0.reuse, 0x11, P1 ;  /* 0x000000110000780c */ /* 0x040fe20000fa4270 */
[----:B------:R-:W-:Y:S01]  /*13c70*/  @P2 STG.E.U16 desc[UR36][R10.64+0x10], R30 ;  /* 0x0000101e0a002986 */ /* 0x000fe2000c101524 */
[----:B------:R-:W-:Y:S01]  /*13c80*/  ISETP.GT.AND P2, PT, R0, 0x10, P0 ;  /* 0x000000100000780c */ /* 0x000fe20000744270 */
[----:B------:R-:W-:-:S02]  /*13c90*/  FMUL R33, R33, R2 ;  /* 0x0000000221217220 */ /* 0x000fc40000400000 */
[----:B------:R-:W-:Y:S01]  /*13ca0*/  @P3 STG.E.U16 desc[UR36][R6.64+0x12], R31 ;  /* 0x0000121f06003986 */ /* 0x000fe2000c101524 */
[----:B------:R-:W-:Y:S01]  /*13cb0*/  ISETP.GT.AND P3, PT, R0, 0x11, P0 ;  /* 0x000000110000780c */ /* 0x000fe20000764270 */
[-C--:B------:R-:W-:Y:S02]  /*13cc0*/  FMUL R34, R34, R2.reuse ;  /* 0x0000000222227220 */ /* 0x080fe40000400000 */
[----:B------:R-:W-:Y:S01]  /*13cd0*/  @P4 STG.E.U16 desc[UR36][R4.64+0x20], R32 ;  /* 0x0000202004004986 */ /* 0x000fe2000c101524 */
[----:B------:R-:W-:Y:S01]  /*13ce0*/  ISETP.GT.AND P4, PT, R0, 0x18, P1 ;  /* 0x000000180000780c */ /* 0x000fe20000f84270 */
[-C--:B------:R-:W-:Y:S01]  /*13cf0*/  FMUL R35, R35, R2.reuse ;  /* 0x0000000223237220 */ /* 0x080fe20000400000 */
[----:B------:R-:W-:Y:S01]  /*13d00*/  FMUL R36, R36, R2 ;  /* 0x0000000224247220 */ /* 0x000fe20000400000 */
[----:B------:R-:W-:Y:S02]  /*13d10*/  F2FP.BF16.F32.PACK_AB R33, RZ, R33 ;  /* 0x00000021ff21723e */ /* 0x000fe400000010ff */
[----:B------:R-:W-:-:S02]  /*13d20*/  F2FP.BF16.F32.PACK_AB R34, RZ, R34 ;  /* 0x00000022ff22723e */ /* 0x000fc400000010ff */
[----:B------:R-:W-:Y:S01]  /*13d30*/  F2FP.BF16.F32.PACK_AB R35, RZ, R35 ;  /* 0x00000023ff23723e */ /* 0x000fe200000010ff */
[----:B------:R-:W-:Y:S01]  /*13d40*/  @P5 STG.E.U16 desc[UR36][R4.64+0x22], R33 ;  /* 0x0000222104005986 */ /* 0x000fe2000c101524 */
[----:B------:R-:W-:Y:S02]  /*13d50*/  F2FP.BF16.F32.PACK_AB R36, RZ, R36 ;  /* 0x00000024ff24723e */ /* 0x000fe400000010ff */
[C---:B------:R-:W-:Y:S01]  /*13d60*/  ISETP.GT.AND P5, PT, R0.reuse, 0x19, P1 ;  /* 0x000000190000780c */ /* 0x040fe20000fa4270 */
[----:B------:R-:W-:Y:S01]  /*13d70*/  @P2 STG.E.U16 desc[UR36][R6.64+0x20], R34 ;  /* 0x0000202206002986 */ /* 0x000fe2000c101524 */
[C---:B------:R-:W-:Y:S01]  /*13d80*/  ISETP.GT.AND P2, PT, R0.reuse, 0x18, P0 ;  /* 0x000000180000780c */ /* 0x040fe20000744270 */
[-C--:B------:R-:W-:Y:S02]  /*13d90*/  FMUL R37, R37, R2.reuse ;  /* 0x0000000225257220 */ /* 0x080fe40000400000 */
[----:B------:R-:W-:Y:S01]  /*13da0*/  @P3 STG.E.U16 desc[UR36][R6.64+0x22], R35 ;  /* 0x0000222306003986 */ /* 0x000fe2000c101524 */
[----:B------:R-:W-:Y:S01]  /*13db0*/  ISETP.GT.AND P3, PT, R0, 0x19, P0 ;  /* 0x000000190000780c */ /* 0x000fe20000764270 */
[----:B------:R-:W-:-:S02]  /*13dc0*/  FMUL R38, R38, R2 ;  /* 0x0000000226267220 */ /* 0x000fc40000400000 */
[----:B------:R-:W-:Y:S01]  /*13dd0*/  @P4 STG.E.U16 desc[UR36][R4.64+0x30], R36 ;  /* 0x0000302404004986 */ /* 0x000fe2000c101524 */
[----:B------:R-:W-:Y:S01]  /*13de0*/  ISETP.GT.AND P4, PT, R0, 0x20, P1 ;  /* 0x000000200000780c */ /* 0x000fe20000f84270 */
[-C--:B------:R-:W-:Y:S01]  /*13df0*/  FMUL R39, R39, R2.reuse ;  /* 0x0000000227277220 */ /* 0x080fe20000400000 */
[----:B------:R-:W-:Y:S01]  /*13e00*/  FMUL R40, R40, R2 ;  /* 0x0000000228287220 */ /* 0x000fe20000400000 */
[----:B------:R-:W-:Y:S02]  /*13e10*/  F2FP.BF16.F32.PACK_AB R37, RZ, R37 ;  /* 0x00000025ff25723e */ /* 0x000fe400000010ff */
[----:B------:R-:W-:Y:S02]  /*13e20*/  F2FP.BF16.F32.PACK_AB R38, RZ, R38 ;  /* 0x00000026ff26723e */ /* 0x000fe400000010ff */
[----:B------:R-:W-:Y:S01]  /*13e30*/  F2FP.BF16.F32.PACK_AB R39, RZ, R39 ;  /* 0x00000027ff27723e */ /* 0x000fe200000010ff */
[----:B------:R-:W-:Y:S01]  /*13e40*/  @P5 STG.E.U16 desc[UR36][R4.64+0x32], R37 ;  /* 0x0000322504005986 */ /* 0x000fe2000c101524 */
[----:B------:R-:W-:-:S02]  /*13e50*/  F2FP.BF16.F32.PACK_AB R40, RZ, R40 ;  /* 0x00000028ff28723e */ /* 0x000fc400000010ff */
[C---:B------:R-:W-:Y:S01]  /*13e60*/  ISETP.GT.AND P5, PT, R0.reuse, 0x21, P1 ;  /* 0x000000210000780c */ /* 0x040fe20000fa4270 */
[----:B------:R-:W-:Y:S01]  /*13e70*/  @P2 STG.E.U16 desc[UR36][R6.64+0x30], R38 ;  /* 0x0000302606002986 */ /* 0x000fe2000c101524 */
[C---:B------:R-:W-:Y:S01]  /*13e80*/  ISETP.GT.AND P2, PT, R0.reuse, 0x20, P0 ;  /* 0x000000200000780c */ /* 0x040fe20000744270 */
[-C--:B------:R-:W-:Y:S02]  /*13e90*/  FMUL R41, R41, R2.reuse ;  /* 0x0000000229297220 */ /* 0x080fe40000400000 */
[----:B------:R-:W-:Y:S01]  /*13ea0*/  @P3 STG.E.U16 desc[UR36][R6.64+0x32], R39 ;  /* 0x0000322706003986 */ /* 0x000fe2000c101524 */
[----:B------:R-:W-:Y:S01]  /*13eb0*/  ISETP.GT.AND P3, PT, R0, 0x21, P0 ;  /* 0x000000210000780c */ /* 0x000fe20000764270 */
[-C--:B------:R-:W-:Y:S02]  /*13ec0*/  FMUL R42, R42, R2.reuse ;  /* 0x000000022a2a7220 */ /* 0x080fe40000400000 */
[----:B------:R-:W-:Y:S01]  /*13ed0*/  @P4 STG.E.U16 desc[UR36][R4.64+0x40], R40 ;  /* 0x0000402804004986 */ /* 0x000fe2000c101524 */
[----:B------:R-:W-:Y:S01]  /*13ee0*/  ISETP.GT.AND P4, PT, R0, 0x28, P1 ;  /* 0x000000280000780c */ /* 0x000fe20000f84270 */
[-C--:B------:R-:W-:Y:S01]  /*13ef0*/  FMUL R43, R43, R2.reuse ;  /* 0x000000022b2b7220 */ /* 0x080fe20000400000 */
[----:B------:R-:W-:Y:S01]  /*13f00*/  FMUL R44, R44, R2 ;  /* 0x000000022c2c7220 */ /* 0x000fe20000400000 */
[----:B------:R-:W-:-:S02]  /*13f10*/  F2FP.BF16.F32.PACK_AB R41, RZ, R41 ;  /* 0x00000029ff29723e */ /* 0x000fc400000010ff */
[----:B------:R-:W-:Y:S02]  /*13f20*/  F2FP.BF16.F32.PACK_AB R42, RZ, R42 ;  /* 0x0000002aff2a723e */ /* 0x000fe400000010ff */
        /* <DEDUP_REMOVED lines=357> */
[----:B------:R-:W-:Y:S01]  /*15580*/  ISETP.GT.AND P2, PT, R0, 0xd8, P0 ;  /* 0x000000d80000780c */ /* 0x000fe20000744270 */
[-C--:B------:R-:W-:Y:S02]  /*15590*/  FMUL R133, R133, R2.reuse ;  /* 0x0000000285857220 */ /* 0x080fe40000400000 */
[----:B------:R-:W-:Y:S01]  /*155a0*/  @P3 STG.E.U16 desc[UR36][R6.64+0x1a2], R131 ;  /* 0x0001a28306003986 */ /* 0x000fe2000c101524 */
[----:B------:R-:W-:-:S03]  /*155b0*/  FMUL R134, R134, R2 ;  /* 0x0000000286867220 */ /* 0x000fc60000400000 */
[----:B------:R-:W-:Y:S01]  /*155c0*/  @P4 STG.E.U16 desc[UR36][R4.64+0x1b0], R132 ;  /* 0x0001b08404004986 */ /* 0x000fe2000c101524 */
[C---:B------:R-:W-:Y:S01]  /*155d0*/  ISETP.GT.AND P4, PT, R0.reuse, 0xd9, P0 ;  /* 0x000000d90000780c */ /* 0x040fe20000784270 */
[----:B------:R-:W-:Y:S01]  /*155e0*/  FMUL R135, R135, R2 ;  /* 0x0000000287877220 */ /* 0x000fe20000400000 */
[----:B------:R-:W-:Y:S02]  /*155f0*/  F2FP.BF16.F32.PACK_AB R133, RZ, R133 ;  /* 0x00000085ff85723e */ /* 0x000fe400000010ff */
[----:B------:R-:W-:Y:S02]  /*15600*/  F2FP.BF16.F32.PACK_AB R134, RZ, R134 ;  /* 0x00000086ff86723e */ /* 0x000fe400000010ff */
[----:B------:R-:W-:Y:S01]  /*15610*/  F2FP.BF16.F32.PACK_AB R135, RZ, R135 ;  /* 0x00000087ff87723e */ /* 0x000fe200000010ff */
[----:B------:R-:W-:Y:S01]  /*15620*/  @P5 STG.E.U16 desc[UR36][R4.64+0x1b2], R133 ;  /* 0x0001b28504005986 */ /* 0x000fe2000c101524 */
[----:B------:R-:W-:-:S03]  /*15630*/  ISETP.GT.AND P5, PT, R0, 0xe0, P1 ;  /* 0x000000e00000780c */ /* 0x000fc60000fa4270 */
[----:B------:R-:W-:Y:S01]  /*15640*/  @P2 STG.E.U16 desc[UR36][R6.64+0x1b0], R134 ;  /* 0x0001b08606002986 */ /* 0x000fe2000c101524 */
[----:B------:R-:W-:Y:S01]  /*15650*/  ISETP.GT.AND P2, PT, R0, 0xe1, P1 ;  /* 0x000000e10000780c */ /* 0x000fe20000f44270 */
[-C--:B------:R-:W-:Y:S01]  /*15660*/  FMUL R136, R136, R2.reuse ;  /* 0x0000000288887220 */ /* 0x080fe20000400000 */
[C---:B------:R-:W-:Y:S01]  /*15670*/  ISETP.GT.AND P3, PT, R0.reuse, 0xe0, P0 ;  /* 0x000000e00000780c */ /* 0x040fe20000764270 */
[----:B------:R-:W-:Y:S01]  /*15680*/  @P4 STG.E.U16 desc[UR36][R6.64+0x1b2], R135 ;  /* 0x0001b28706004986 */ /* 0x000fe2000c101524 */
[-C--:B------:R-:W-:Y:S01]  /*15690*/  FMUL R137, R137, R2.reuse ;  /* 0x0000000289897220 */ /* 0x080fe20000400000 */
[----:B------:R-:W-:Y:S01]  /*156a0*/  ISETP.GT.AND P4, PT, R0, 0xe1, P0 ;  /* 0x000000e10000780c */ /* 0x000fe20000784270 */
[-C--:B------:R-:W-:Y:S01]  /*156b0*/  FMUL R138, R138, R2.reuse ;  /* 0x000000028a8a7220 */ /* 0x080fe20000400000 */
[----:B------:R-:W-:Y:S01]  /*156c0*/  FMUL R139, R139, R2 ;  /* 0x000000028b8b7220 */ /* 0x000fe20000400000 */
[----:B------:R-:W-:Y:S02]  /*156d0*/  F2FP.BF16.F32.PACK_AB R136, RZ, R136 ;  /* 0x00000088ff88723e */ /* 0x000fe400000010ff */
[----:B------:R-:W-:-:S02]  /*156e0*/  F2FP.BF16.F32.PACK_AB R137, RZ, R137 ;  /* 0x00000089ff89723e */ /* 0x000fc400000010ff */
[----:B------:R-:W-:Y:S02]  /*156f0*/  F2FP.BF16.F32.PACK_AB R138, RZ, R138 ;  /* 0x0000008aff8a723e */ /* 0x000fe400000010ff */
[----:B------:R-:W-:Y:S01]  /*15700*/  F2FP.BF16.F32.PACK_AB R139, RZ, R139 ;  /* 0x0000008bff8b723e */ /* 0x000fe200000010ff */
[----:B------:R-:W-:Y:S01]  /*15710*/  @P5 STG.E.U16 desc[UR36][R4.64+0x1c0], R136 ;  /* 0x0001c08804005986 */ /* 0x000fe2000c101524 */
[----:B------:R-:W-:-:S03]  /*15720*/  ISETP.GT.AND P5, PT, R0, 0xe9, P1 ;  /* 0x000000e90000780c */ /* 0x000fc60000fa4270 */
[----:B------:R-:W-:Y:S01]  /*15730*/  @P2 STG.E.U16 desc[UR36][R4.64+0x1c2], R137 ;  /* 0x0001c28904002986 */ /* 0x000fe2000c101524 */
[C---:B------:R-:W-:Y:S02]  /*15740*/  ISETP.GT.AND P2, PT, R0.reuse, 0xe8, P1 ;  /* 0x000000e80000780c */ /* 0x040fe40000f44270 */
[C---:B------:R-:W-:Y:S01]  /*15750*/  ISETP.GT.AND P6, PT, R0.reuse, 0xe8, P0 ;  /* 0x000000e80000780c */ /* 0x040fe200007c4270 */
[----:B------:R-:W-:Y:S01]  /*15760*/  @P3 STG.E.U16 desc[UR36][R6.64+0x1c0], R138 ;  /* 0x0001c08a06003986 */ /* 0x000fe2000c101524 */
[----:B------:R-:W-:Y:S01]  /*15770*/  ISETP.GT.AND P3, PT, R0, 0xe9, P0 ;  /* 0x000000e90000780c */ /* 0x000fe20000764270 */
[-C--:B------:R-:W-:Y:S01]  /*15780*/  FMUL R140, R140, R2.reuse ;  /* 0x000000028c8c7220 */ /* 0x080fe20000400000 */
[-C--:B------:R-:W-:Y:S01]  /*15790*/  FMUL R141, R141, R2.reuse ;  /* 0x000000028d8d7220 */ /* 0x080fe20000400000 */
[----:B------:R-:W-:Y:S01]  /*157a0*/  @P4 STG.E.U16 desc[UR36][R6.64+0x1c2], R139 ;  /* 0x0001c28b06004986 */ /* 0x000fe2000c101524 */
[----:B------:R-:W-:Y:S01]  /*157b0*/  ISETP.GT.AND P4, PT, R0, 0xf0, P1 ;  /* 0x000000f00000780c */ /* 0x000fe20000f84270 */
[-C--:B------:R-:W-:Y:S01]  /*157c0*/  FMUL R142, R142, R2.reuse ;  /* 0x000000028e8e7220 */ /* 0x080fe20000400000 */
[-C--:B------:R-:W-:Y:S01]  /*157d0*/  FMUL R143, R143, R2.reuse ;  /* 0x000000028f8f7220 */ /* 0x080fe20000400000 */
[----:B------:R-:W-:Y:S01]  /*157e0*/  FMUL R144, R144, R2 ;  /* 0x0000000290907220 */ /* 0x000fe20000400000 */
[----:B------:R-:W-:-:S02]  /*157f0*/  F2FP.BF16.F32.PACK_AB R140, RZ, R140 ;  /* 0x0000008cff8c723e */ /* 0x000fc400000010ff */
[----:B------:R-:W-:Y:S02]  /*15800*/  F2FP.BF16.F32.PACK_AB R141, RZ, R141 ;  /* 0x0000008dff8d723e */ /* 0x000fe400000010ff */
[----:B------:R-:W-:Y:S02]  /*15810*/  F2FP.BF16.F32.PACK_AB R142, RZ, R142 ;  /* 0x0000008eff8e723e */ /* 0x000fe400000010ff */
[----:B------:R-:W-:Y:S02]  /*15820*/  F2FP.BF16.F32.PACK_AB R143, RZ, R143 ;  /* 0x0000008fff8f723e */ /* 0x000fe400000010ff */
[----:B------:R-:W-:Y:S01]  /*15830*/  F2FP.BF16.F32.PACK_AB R144, RZ, R144 ;  /* 0x00000090ff90723e */ /* 0x000fe200000010ff */
[----:B------:R-:W-:Y:S01]  /*15840*/  @P2 STG.E.U16 desc[UR36][R4.64+0x1d0], R140 ;  /* 0x0001d08c04002986 */ /* 0x000fe2000c101524 */
[----:B------:R-:W-:-:S03]  /*15850*/  ISETP.GT.AND P2, PT, R0, 0xf1, P1 ;  /* 0x000000f10000780c */ /* 0x000fc60000f44270 */
[----:B------:R-:W-:Y:S01]  /*15860*/  @P5 STG.E.U16 desc[UR36][R4.64+0x1d2], R141 ;  /* 0x0001d28d04005986 */ /* 0x000fe2000c101524 */
[----:B------:R-:W-:-:S03]  /*15870*/  ISETP.GT.AND P5, PT, R0, 0xf0, P0 ;  /* 0x000000f00000780c */ /* 0x000fc600007a4270 */
[----:B------:R-:W-:Y:S01]  /*15880*/  @P6 STG.E.U16 desc[UR36][R6.64+0x1d0], R142 ;  /* 0x0001d08e06006986 */ /* 0x000fe2000c101524 */
[----:B------:R-:W-:-:S03]  /*15890*/  FMUL R145, R145, R2 ;  /* 0x0000000291917220 */ /* 0x000fc60000400000 */
[----:B------:R-:W-:Y:S01]  /*158a0*/  @P3 STG.E.U16 desc[UR36][R6.64+0x1d2], R143 ;  /* 0x0001d28f06003986 */ /* 0x000fe2000c101524 */
[----:B------:R-:W-:-:S03]  /*158b0*/  ISETP.GT.AND P3, PT, R0, 0xf8, P1 ;  /* 0x000000f80000780c */ /* 0x000fc60000f64270 */
[----:B------:R-:W-:Y:S01]  /*158c0*/  @P4 STG.E.U16 desc[UR36][R4.64+0x1e0], R144 ;  /* 0x0001e09004004986 */ /* 0x000fe2000c101524 */
[----:B------:R-:W-:Y:S01]  /*158d0*/  ISETP.GT.AND P4, PT, R0, 0xf1, P0 ;  /* 0x000000f10000780c */ /* 0x000fe20000784270 */
[-C--:B------:R-:W-:Y:S01]  /*158e0*/  FMUL R146, R146, R2.reuse ;  /* 0x0000000292927220 */ /* 0x080fe20000400000 */
[C---:B------:R-:W-:Y:S01]  /*158f0*/  ISETP.GT.AND P1, PT, R0.reuse, 0xf9, P1 ;  /* 0x000000f90000780c */ /* 0x040fe20000f24270 */
[-C--:B------:R-:W-:Y:S01]  /*15900*/  FMUL R147, R147, R2.reuse ;  /* 0x0000000293937220 */ /* 0x080fe20000400000 */
[----:B------:R-:W-:Y:S01]  /*15910*/  ISETP.GT.AND P6, PT, R0, 0xf8, P0 ;  /* 0x000000f80000780c */ /* 0x000fe200007c4270 */
[-C--:B------:R-:W-:Y:S01]  /*15920*/  FMUL R148, R148, R2.reuse ;  /* 0x0000000294947220 */ /* 0x080fe20000400000 */
[----:B------:R-:W-:Y:S01]  /*15930*/  FMUL R149, R149, R2 ;  /* 0x0000000295957220 */ /* 0x000fe20000400000 */
[----:B------:R-:W-:Y:S02]  /*15940*/  F2FP.BF16.F32.PACK_AB R145, RZ, R145 ;  /* 0x00000091ff91723e */ /* 0x000fe400000010ff */
[----:B------:R-:W-:-:S02]  /*15950*/  F2FP.BF16.F32.PACK_AB R146, RZ, R146 ;  /* 0x00000092ff92723e */ /* 0x000fc400000010ff */
[----:B------:R-:W-:Y:S02]  /*15960*/  ISETP.GT.AND P0, PT, R0, 0xf9, P0 ;  /* 0x000000f90000780c */ /* 0x000fe40000704270 */
[----:B------:R-:W-:Y:S01]  /*15970*/  F2FP.BF16.F32.PACK_AB R147, RZ, R147 ;  /* 0x00000093ff93723e */ /* 0x000fe200000010ff */
[----:B------:R-:W-:Y:S01]  /*15980*/  FMUL R150, R150, R2 ;  /* 0x0000000296967220 */ /* 0x000fe20000400000 */
[----:B------:R-:W-:Y:S02]  /*15990*/  F2FP.BF16.F32.PACK_AB R148, RZ, R148 ;  /* 0x00000094ff94723e */ /* 0x000fe400000010ff */
[----:B------:R-:W-:Y:S01]  /*159a0*/  F2FP.BF16.F32.PACK_AB R149, RZ, R149 ;  /* 0x00000095ff95723e */ /* 0x000fe200000010ff */
[----:B------:R-:W-:Y:S01]  /*159b0*/  FMUL R151, R151, R2 ;  /* 0x0000000297977220 */ /* 0x000fe20000400000 */
[----:B------:R-:W-:Y:S01]  /*159c0*/  @P2 STG.E.U16 desc[UR36][R4.64+0x1e2], R145 ;  /* 0x0001e29104002986 */ /* 0x000fe2000c101524 */
[----:B------:R-:W-:-:S03]  /*159d0*/  F2FP.BF16.F32.PACK_AB R150, RZ, R150 ;  /* 0x00000096ff96723e */ /* 0x000fc600000010ff */
[----:B------:R-:W-:Y:S01]  /*159e0*/  @P5 STG.E.U16 desc[UR36][R6.64+0x1e0], R146 ;  /* 0x0001e09206005986 */ /* 0x000fe2000c101524 */
[----:B------:R-:W-:-:S03]  /*159f0*/  F2FP.BF16.F32.PACK_AB R151, RZ, R151 ;  /* 0x00000097ff97723e */ /* 0x000fc600000010ff */
[----:B------:R-:W-:Y:S04]  /*15a00*/  @P4 STG.E.U16 desc[UR36][R6.64+0x1e2], R147 ;  /* 0x0001e29306004986 */ /* 0x000fe8000c101524 */
[----:B------:R-:W-:Y:S04]  /*15a10*/  @P3 STG.E.U16 desc[UR36][R4.64+0x1f0], R148 ;  /* 0x0001f09404003986 */ /* 0x000fe8000c101524 */
[----:B------:R0:W-:Y:S02]  /*15a20*/  @P1 STG.E.U16 desc[UR36][R4.64+0x1f2], R149 ;  /* 0x0001f29504001986 */ /* 0x0001e4000c101524 */
[----:B0-----:R-:W-:Y:S01]  /*15a30*/  @P6 IMAD.MOV.U32 R4, RZ, RZ, R6 ;  /* 0x000000ffff046224 */ /* 0x001fe200078e0006 */
[----:B------:R-:W-:-:S05]  /*15a40*/  @P6 MOV R5, R7 ;  /* 0x0000000700056202 */ /* 0x000fca0000000f00 */
[----:B------:R0:W-:Y:S04]  /*15a50*/  @P6 STG.E.U16 desc[UR36][R4.64+0x1f0], R150 ;  /* 0x0001f09604006986 */ /* 0x0001e8000c101524 */
[----:B------:R0:W-:Y:S02]  /*15a60*/  @P0 STG.E.U16 desc[UR36][R6.64+0x1f2], R151 ;  /* 0x0001f29706000986 */ /* 0x0001e4000c101524 */
.L_x_542:
[----:B------:R-:W-:Y:S05]  /*15a70*/  BSYNC B0 ;  /* 0x0000000000007941 */ /* 0x000fea0003800000 */
.L_x_34:
[----:B0-----:R-:W2:Y:S04]  /*15a80*/  LDL.LU R5, [R1+0x200] ;  /* 0x0002000001057983 */ /* 0x001ea80000300800 */
[----:B------:R-:W2:Y:S01]  /*15a90*/  LDL.LU R4, [R1+0x204] ;  /* 0x0002040001047983 */ /* 0x000ea20000300800 */
[----:B------:R-:W-:Y:S01]  /*15aa0*/  ULDC UR4, c[0x0][0xc] ;  /* 0x0000030000047ab9 */ /* 0x000fe20000000800 */
[----:B------:R-:W-:Y:S01]  /*15ab0*/  ULDC UR5, c[0x0][0x10] ;  /* 0x0000040000057ab9 */ /* 0x000fe20000000800 */
[----:B-----5:R-:W2:Y:S01]  /*15ac0*/  LDC R3, c[0x0][0x14] ;  /* 0x00000500ff037b82 */ /* 0x020ea20000000800 */
[----:B------:R-:W-:Y:S01]  /*15ad0*/  UIMAD.WIDE.U32 UR4, UR4, UR5, URZ ;  /* 0x00000005040472a5 */ /* 0x000fe2000f8e003f */
[----:B----4-:R-:W-:Y:S01]  /*15ae0*/  PRMT R0, RZ, 0x7610, R0 ;  /* 0x00007610ff007816 */ /* 0x010fe20000000000 */
[----:B------:R-:W-:Y:S01]  /*15af0*/  UMOV UR42, 0xffffffff ;  /* 0xffffffff002a7882 */ /* 0x000fe20000000000 */
[----:B------:R-:W-:-:S03]  /*15b00*/  UMOV UR43, 0xffffffff ;  /* 0xffffffff002b7882 */ /* 0x000fc60000000000 */
[----:B--2---:R-:W-:-:S04]  /*15b10*/  IMAD.WIDE.U32 R4, R3, UR4, R4 ;  /* 0x0000000403047c25 */ /* 0x004fc8000f8e0004 */
[----:B------:R-:W-:Y:S01]  /*15b20*/  IMAD R3, R3, UR5, RZ ;  /* 0x0000000503037c24 */ /* 0x000fe2000f8e02ff */
[----:B------:R-:W-:Y:S01]  /*15b30*/  ULDC.64 UR4, c[0x0][0x650] ;  /* 0x0001940000047ab9 */ /* 0x000fe20000000a00 */
[----:B------:R-:W-:Y:S01]  /*15b40*/  IMAD.MOV.U32 R7, RZ, RZ, R4 ;  /* 0x000000ffff077224 */ /* 0x000fe200078e0004 */
[----:B------:R-:W-:Y:S01]  /*15b50*/  ISETP.GE.U32.AND P0, PT, R4, UR4, PT ;  /* 0x0000000404007c0c */ /* 0x000fe2000bf06070 */
[----:B------:R-:W-:-:S05]  /*15b60*/  IMAD.IADD R6, R5, 0x1, R3 ;  /* 0x0000000105067824 */ /* 0x000fca00078e0203 */
[----:B------:R0:W-:Y:S01]  /*15b70*/  STL [R1+0x200], R6 ;  /* 0x0002000601007387 */ /* 0x0001e20000100800 */
[----:B------:R-:W-:-:S03]  /*15b80*/  ISETP.GE.U32.AND.EX P0, PT, R6, UR5, PT, P0 ;  /* 0x0000000506007c0c */ /* 0x000fc6000bf06100 */
[----:B------:R0:W-:Y:S10]  /*15b90*/  STL [R1+0x204], R7 ;  /* 0x0002040701007387 */ /* 0x0001f40000100800 */
[----:B0-----:R-:W-:Y:S05]  /*15ba0*/  @P0 BRA `(.L_x_543) ;  /* 0x0000000400880947 */ /* 0x001fea0003800000 */
[----:B------:R-:W0:Y:S01]  /*15bb0*/  S2UR UR6, SR_CTAID.X ;  /* 0x00000000000679c3 */ /* 0x000e220000002500 */
[----:B------:R-:W-:Y:S01]  /*15bc0*/  ULDC.64 UR12, c[0x0][0x628] ;  /* 0x00018a00000c7ab9 */ /* 0x000fe20000000a00 */
[----:B------:R-:W-:Y:S01]  /*15bd0*/  ULDC UR4, c[0x0][0x150] ;  /* 0x0000540000047ab9 */ /* 0x000fe20000000800 */
[----:B------:R-:W-:Y:S01]  /*15be0*/  ISETP.NE.U32.AND P0, PT, RZ, UR12, PT ;  /* 0x0000000cff007c0c */ /* 0x000fe2000bf05070 */
[----:B------:R-:W-:Y:S01]  /*15bf0*/  ULDC UR15, c[0x0][0x630] ;  /* 0x00018c00000f7ab9 */ /* 0x000fe20000000800 */
[C---:B------:R-:W-:Y:S01]  /*15c00*/  R2UR UR16, R7.reuse ;  /* 0x00000000071072ca */ /* 0x040fe200000e0000 */
[----:B------:R-:W-:Y:S01]  /*15c10*/  ULDC UR19, c[0x0][0x154] ;  /* 0x0000550000137ab9 */ /* 0x000fe20000000800 */
[----:B------:R-:W-:Y:S01]  /*15c20*/  ISETP.NE.AND.EX P0, PT, RZ, UR13, PT, P0 ;  /* 0x0000000dff007c0c */ /* 0x000fe2000bf05300 */
[----:B------:R-:W2:Y:S01]  /*15c30*/  S2UR UR18, SR_CTAID.Y ;  /* 0x00000000001279c3 */ /* 0x000ea20000002600 */
[----:B------:R-:W-:Y:S02]  /*15c40*/  R2UR UR17, R6 ;  /* 0x00000000061172ca */ /* 0x000fe400000e0000 */
[----:B------:R-:W-:-:S02]  /*15c50*/  R2UR UR10, R7 ;  /* 0x00000000070a72ca */ /* 0x000fc400000e0000 */
[----:B------:R-:W-:Y:S02]  /*15c60*/  R2UR UR11, R6 ;  /* 0x00000000060b72ca */ /* 0x000fe400000e0000 */
[----:B0-----:R-:W-:-:S05]  /*15c70*/  I2FP.F32.U32 R0, UR6 ;  /* 0x0000000600007c45 */ /* 0x001fca0008201000 */
[----:B------:R-:W-:-:S04]  /*15c80*/  FMUL R0, R0, UR4 ;  /* 0x0000000400007c20 */ /* 0x000fc80008400000 */
[----:B------:R0:W4:Y:S01]  /*15c90*/  F2I.U32.TRUNC.NTZ R3, R0 ;  /* 0x0000000000037305 */ /* 0x000122000020f000 */
[----:B--2---:R-:W-:Y:S05]  /*15ca0*/  @!P0 BRA `(.L_x_544) ;  /* 0x0000000000308947 */ /* 0x004fea0003800000 */
        /* <DEDUP_REMOVED lines=12> */
.L_x_544:
[----:B------:R-:W-:Y:S01]  /*15d70*/  USHF.R.U64 UR43, UR10, UR15, UR11 ;  /* 0x0000000f0a2b7299 */ /* 0x000fe2000800120b */
[----:B0-----:R-:W-:Y:S01]  /*15d80*/  I2FP.F32.U32 R0, UR18 ;  /* 0x0000001200007c45 */ /* 0x001fe20008201000 */
[----:B------:R-:W-:Y:S02]  /*15d90*/  USHF.R.U32.HI UR4, URZ, UR15, UR11 ;  /* 0x0000000f3f047299 */ /* 0x000fe4000801160b */
[----:B------:R-:W-:Y:S02]  /*15da0*/  UIADD3 UR10, UP0, URZ, -UR43, URZ ;  /* 0x8000002b3f0a7290 */ /* 0x000fe4000ff1e03f */
[----:B------:R-:W-:Y:S01]  /*15db0*/  FMUL R0, R0, UR19 ;  /* 0x0000001300007c20 */ /* 0x000fe20008400000 */
[----:B------:R-:W-:Y:S01]  /*15dc0*/  ULDC.64 UR12, c[0x0][0x620] ;  /* 0x00018800000c7ab9 */ /* 0x000fe20000000a00 */
[----:B------:R-:W-:Y:S01]  /*15dd0*/  UIADD3.X UR4, URZ, ~UR4, URZ, UP0, !UPT ;  /* 0x800000043f047290 */ /* 0x000fe200087fe43f */
[----:B------:R-:W-:Y:S01]  /*15de0*/  UMOV UR8, UR16 ;  /* 0x0000001000087c82 */ /* 0x000fe20008000000 */
[----:B------:R-:W-:-:S02]  /*15df0*/  UMOV UR9, UR17 ;  /* 0x0000001100097c82 */ /* 0x000fc40008000000 */
[----:B------:R-:W-:Y:S01]  /*15e00*/  UIMAD UR4, UR4, UR12, URZ ;  /* 0x0000000c040472a4 */ /* 0x000fe2000f8e023f */
[----:B------:R-:W0:Y:S01]  /*15e10*/  F2I.U32.TRUNC.NTZ R0, R0 ;  /* 0x0000000000007305 */ /* 0x000e22000020f000 */
[----:B------:R-:W-:Y:S01]  /*15e20*/  UIMAD.WIDE.U32 UR8, UR10, UR12, UR8 ;  /* 0x0000000c0a0872a5 */ /* 0x000fe2000f8e0008 */
[----:B----4-:R-:W-:Y:S01]  /*15e30*/  R2UR UR12, R3 ;  /* 0x00000000030c72ca */ /* 0x010fe200000e0000 */
[----:B------:R-:W-:Y:S01]  /*15e40*/  UIMAD UR10, UR10, UR13, UR4 ;  /* 0x0000000d0a0a72a4 */ /* 0x000fe2000f8e0204 */
[----:B------:R-:W-:Y:S01]  /*15e50*/  ULDC UR11, c[0x0][0x618] ;  /* 0x00018600000b7ab9 */ /* 0x000fe20000000800 */
[----:B------:R-:W-:Y:S02]  /*15e60*/  ULDC UR21, c[0x0][0x658] ;  /* 0x0001960000157ab9 */ /* 0x000fe40000000800 */
[----:B------:R-:W-:Y:S01]  /*15e70*/  UIADD3 UR9, UR9, UR10, URZ ;  /* 0x0000000a09097290 */ /* 0x000fe2000fffe03f */
[----:B------:R-:W-:Y:S01]  /*15e80*/  UMOV UR15, 0xffffffff ;  /* 0xffffffff000f7882 */ /* 0x000fe20000000000 */
[----:B------:R-:W-:Y:S01]  /*15e90*/  ULDC.64 UR4, c[0x0][0x640] ;  /* 0x0001900000047ab9 */ /* 0x000fe20000000a00 */
[----:B------:R-:W-:Y:S01]  /*15ea0*/  USHF.L.U32 UR15, UR15, UR21, URZ ;  /* 0x000000150f0f7299 */ /* 0x000fe2000800063f */
[----:B------:R-:W-:Y:S01]  /*15eb0*/  ISETP.NE.U32.AND P0, PT, RZ, UR4, PT ;  /* 0x00000004ff007c0c */ /* 0x000fe2000bf05070 */
[----:B------:R-:W-:-:S02]  /*15ec0*/  USHF.R.U64 UR16, UR8, UR11, UR9 ;  /* 0x0000000b08107299 */ /* 0x000fc40008001209 */
[----:B------:R-:W-:Y:S01]  /*15ed0*/  USHF.R.U32.HI UR8, URZ, UR11, UR9 ;  /* 0x0000000b3f087299 */ /* 0x000fe20008011609 */
[----:B0-----:R-:W-:Y:S01]  /*15ee0*/  R2UR UR14, R0 ;  /* 0x00000000000e72ca */ /* 0x001fe200000e0000 */
[----:B------:R-:W-:Y:S01]  /*15ef0*/  ULDC UR17, c[0x0][0x608] ;  /* 0x0001820000117ab9 */ /* 0x000fe20000000800 */
[----:B------:R-:W-:Y:S01]  /*15f00*/  ULOP3.LUT UR41, URZ, UR15, URZ, 0x33, !UPT ;  /* 0x0000000f3f297292 */ /* 0x000fe2000f8e333f */
[----:B------:R-:W-:Y:S01]  /*15f10*/  ISETP.NE.AND.EX P0, PT, RZ, UR5, PT, P0 ;  /* 0x00000005ff007c0c */ /* 0x000fe2000bf05300 */
[----:B------:R-:W-:Y:S02]  /*15f20*/  USHF.R.U64 UR15, UR16, UR17, UR8 ;  /* 0x00000011100f7299 */ /* 0x000fe40008001208 */
[----:B------:R-:W-:Y:S02]  /*15f30*/  USHF.R.U32.HI UR8, URZ, UR17, UR8 ;  /* 0x000000113f087299 */ /* 0x000fe40008011608 */
[----:B------:R-:W-:Y:S02]  /*15f40*/  UIADD3 UR12, -UR12, URZ, URZ ;  /* 0x0000003f0c0c7290 */ /* 0x000fe4000fffe13f */
[----:B------:R-:W-:Y:S01]  /*15f50*/  USHF.R.U64 UR17, UR15, UR21, UR8 ;  /* 0x000000150f117299 */ /* 0x000fe20008001208 */
[----:B------:R-:W-:Y:S01]  /*15f60*/  UMOV UR19, 0x1 ;  /* 0x0000000100137882 */ /* 0x000fe20000000000 */
[----:B------:R-:W-:Y:S01]  /*15f70*/  ULDC UR13, c[0x0][0x144] ;  /* 0x00005100000d7ab9 */ /* 0x000fe20000000800 */
[----:B------:R-:W-:Y:S01]  /*15f80*/  ULDC UR7, c[0x0][0x600] ;  /* 0x0001800000077ab9 */ /* 0x000fe20000000800 */
[----:B------:R-:W-:-:S02]  /*15f90*/  USHF.L.U32 UR24, UR19, UR21, URZ ;  /* 0x0000001513187299 */ /* 0x000fc4000800063f */
[----:B------:R-:W-:Y:S02]  /*15fa0*/  USHF.R.U32.HI UR8, URZ, UR21, UR8 ;  /* 0x000000153f087299 */ /* 0x000fe40008011608 */
[----:B------:R-:W-:Y:S02]  /*15fb0*/  UIMAD UR21, UR13, UR12, UR6 ;  /* 0x0000000c0d1572a4 */ /* 0x000fe4000f8e0206 */
[----:B------:R-:W-:Y:S02]  /*15fc0*/  UIADD3 UR20, UR7, -0x1, URZ ;  /* 0xffffffff07147890 */ /* 0x000fe4000fffe03f */
[----:B------:R-:W-:Y:S01]  /*15fd0*/  UIADD3 UR19, -UR14, URZ, URZ ;  /* 0x0000003f0e137290 */ /* 0x000fe2000fffe13f */
[----:B------:R-:W-:Y:S01]  /*15fe0*/  ULDC UR25, c[0x0][0x148] ;  /* 0x0000520000197ab9 */ /* 0x000fe20000000800 */
[----:B------:R-:W-:Y:S01]  /*15ff0*/  ULDC UR22, c[0x0][0x648] ;  /* 0x0001920000167ab9 */ /* 0x000fe20000000800 */
[----:B------:R-:W-:Y:S01]  /*16000*/  ULDC UR23, c[0x0][0x638] ;  /* 0x00018e0000177ab9 */ /* 0x000fe20000000800 */
        /* <DEDUP_REMOVED lines=14> */
.L_x_545:
[----:B------:R-:W-:Y:S01]  /*160f0*/  UISETP.NE.AND UP0, UPT, UR45, URZ, UPT ;  /* 0x0000003f2d00728c */ /* 0x000fe2000bf05270 */
[----:B------:R-:W-:Y:S01]  /*16100*/  IMAD.MOV.U32 R0, RZ, RZ, 0x1 ;  /* 0x00000001ff007424 */ /* 0x000fe200078e00ff */
[----:B------:R-:W-:Y:S02]  /*16110*/  USHF.R.U64 UR4, UR6, UR22, UR8 ;  /* 0x0000001606047299 */ /* 0x000fe40008001208 */
[----:B------:R-:W-:Y:S02]  /*16120*/  ULOP3.LUT UR41, UR15, UR41, URZ, 0xc0, !UPT ;  /* 0x000000290f297292 */ /* 0x000fe4000f8ec03f */
[----:B------:R-:W-:Y:S02]  /*16130*/  UIADD3 UR5, -UR4, URZ, URZ ;  /* 0x0000003f04057290 */ /* 0x000fe4000fffe13f */
[----:B------:R-:W-:Y:S02]  /*16140*/  UIMAD UR41, UR24, UR4, UR41 ;  /* 0x00000004182972a4 */ /* 0x000fe4000f8e0229 */
[----:B------:R-:W-:-:S02]  /*16150*/  ULOP3.LUT UR16, UR16, UR20, URZ, 0xc0, !UPT ;  /* 0x0000001410107292 */ /* 0x000fc4000f8ec03f */
[----:B------:R-:W-:Y:S02]  /*16160*/  @UP0 UIMAD UR21, UR25, UR19, UR18 ;  /* 0x00000013191502a4 */ /* 0x000fe4000f8e0212 */
[----:B------:R-:W-:-:S03]  /*16170*/  UIMAD UR4, UR5, UR23, UR17 ;  /* 0x00000017050472a4 */ /* 0x000fc6000f8e0211 */
[----:B------:R-:W-:Y:S01]  /*16180*/  ULDC UR5, c[0x0][0x610] ;  /* 0x0001840000057ab9 */ /* 0x000fe20000000800 */
[----:B------:R-:W-:Y:S02]  /*16190*/  UIMAD UR4, UR4, UR7, UR16 ;  /* 0x00000007040472a4 */ /* 0x000fe4000f8e0210 */
[----:B------:R-:W-:-:S04]  /*161a0*/  UIMAD UR41, UR41, UR5, UR21 ;  /* 0x00000005292972a4 */ /* 0x000fc8000f8e0215 */
[----:B------:R-:W-:Y:S02]  /*161b0*/  USEL UR42, UR4, UR41, !UP0 ;  /* 0x00000029042a7287 */ /* 0x000fe4000c000000 */
[----:B------:R-:W-:-:S12]  /*161c0*/  USEL UR41, UR41, UR4, !UP0 ;  /* 0x0000000429297287 */ /* 0x000fd8000c000000 */
.L_x_543:
[----:B------:R-:W-:-:S13]  /*161d0*/  LOP3.LUT P0, RZ, R0, 0xff, RZ, 0xc0, !PT ;  /* 0x000000ff00ff7812 */ /* 0x000fda000780c0ff */
[----:B------:R-:W-:Y:S05]  /*161e0*/  @P0 BRA `(.L_x_546) ;  /* 0xfffffeb000900947 */ /* 0x000fea000383ffff */
[----:B------:R-:W-:Y:S05]  /*161f0*/  EXIT ;  /* 0x000000000000794d */ /* 0x000fea0003800000 */
.L_x_7:
[----:B------:R-:W2:Y:S01]  /*16200*/  LDL R5, [R1+0x204] ;  /* 0x0002040001057983 */ /* 0x000ea20000100800 */
[----:B------:R-:W-:-:S03]  /*16210*/  ULDC.64 UR4, c[0x0][0x650] ;  /* 0x0001940000047ab9 */ /* 0x000fc60000000a00 */
[----:B------:R-:W3:Y:S01]  /*16220*/  LDL R4, [R1+0x200] ;  /* 0x0002000001047983 */ /* 0x000ee20000100800 */
[----:B------:R-:W-:Y:S01]  /*16230*/  PRMT R0, RZ, 0x7610, R0 ;  /* 0x00007610ff007816 */ /* 0x000fe20000000000 */
[----:B------:R-:W-:Y:S02]  /*16240*/  IMAD.MOV.U32 R2, RZ, RZ, -0x1 ;  /* 0xffffffffff027424 */ /* 0x000fe400078e00ff */
[----:B------:R-:W-:Y:S02]  /*16250*/  IMAD.MOV.U32 R3, RZ, RZ, -0x1 ;  /* 0xffffffffff037424 */ /* 0x000fe400078e00ff */
[----:B------:R-:W-:Y:S01]  /*16260*/  IMAD.MOV.U32 R10, RZ, RZ, -0x1 ;  /* 0xffffffffff0a7424 */ /* 0x000fe200078e00ff */
[----:B--2---:R-:W-:-:S04]  /*16270*/  ISETP.GE.U32.AND P0, PT, R5, UR4, PT ;  /* 0x0000000405007c0c */ /* 0x004fc8000bf06070 */
[----:B---3--:R-:W-:-:S13]  /*16280*/  ISETP.GE.U32.AND.EX P0, PT, R4, UR5, PT, P0 ;  /* 0x0000000504007c0c */ /* 0x008fda000bf06100 */
        /* <DEDUP_REMOVED lines=21> */
.L_x_548:
[----:B------:R-:W-:Y:S01]  /*163e0*/  USHF.R.U64 UR4, UR14, UR19, UR15 ;  /* 0x000000130e047299 */ /* 0x000fe2000800120f */
[----:B------:R-:W-:Y:S01]  /*163f0*/  R2UR UR7, R4 ;  /* 0x00000000040772ca */ /* 0x000fe200000e0000 */
[----:B------:R-:W-:Y:S02]  /*16400*/  USHF.R.U32.HI UR5, URZ, UR19, UR15 ;  /* 0x000000133f057299 */ /* 0x000fe4000801160f */
[----:B------:R-:W-:Y:S01]  /*16410*/  UIADD3 UR13, UP0, URZ, -UR4, URZ ;  /* 0x800000043f0d7290 */ /* 0x000fe2000ff1e03f */
[----:B------:R-:W-:Y:S01]  /*16420*/  ULDC.64 UR14, c[0x0][0x620] ;  /* 0x00018800000e7ab9 */ /* 0x000fe20000000a00 */
[----:B------:R-:W-:Y:S02]  /*16430*/  UMOV UR6, UR20 ;  /* 0x0000001400067c82 */ /* 0x000fe40008000000 */
[----:B------:R-:W-:Y:S02]  /*16440*/  UIADD3.X UR5, URZ, ~UR5, URZ, UP0, !UPT ;  /* 0x800000053f057290 */ /* 0x000fe400087fe43f */
[----:B------:R-:W-:-:S02]  /*16450*/  UISETP.NE.AND UP1, UPT, UR45, URZ, UPT ;  /* 0x0000003f2d00728c */ /* 0x000fc4000bf25270 */
[----:B------:R-:W-:Y:S02]  /*16460*/  UIMAD UR5, UR5, UR14, URZ ;  /* 0x0000000e050572a4 */ /* 0x000fe4000f8e023f */
[----:B------:R-:W-:Y:S02]  /*16470*/  UIMAD.WIDE.U32 UR6, UR13, UR14, UR6 ;  /* 0x0000000e0d0672a5 */ /* 0x000fe4000f8e0006 */
[----:B------:R-:W-:Y:S01]  /*16480*/  UIMAD UR5, UR13, UR15, UR5 ;  /* 0x0000000f0d0572a4 */ /* 0x000fe2000f8e0205 */
[----:B------:R-:W-:Y:S02]  /*16490*/  ULDC UR14, c[0x0][0x608] ;  /* 0x00018200000e7ab9 */ /* 0x000fe40000000800 */
[----:B------:R-:W-:Y:S01]  /*164a0*/  ULDC UR13, c[0x0][0x618] ;  /* 0x00018600000d7ab9 */ /* 0x000fe20000000800 */
[----:B------:R-:W-:Y:S01]  /*164b0*/  UIADD3 UR5, UR7, UR5, URZ ;  /* 0x0000000507057290 */ /* 0x000fe2000fffe03f */
[----:B------:R-:W-:Y:S01]  /*164c0*/  ULDC UR22, c[0x0][0x658] ;  /* 0x0001960000167ab9 */ /* 0x000fe20000000800 */
[----:B------:R-:W-:-:S02]  /*164d0*/  @UP1 UIMAD UR8, UR11, UR12, UR10 ;  /* 0x0000000c0b0812a4 */ /* 0x000fc4000f8e020a */
[----:B------:R-:W-:Y:S02]  /*164e0*/  USHF.R.U64 UR17, UR6, UR13, UR5 ;  /* 0x0000000d06117299 */ /* 0x000fe40008001205 */
[----:B------:R-:W-:Y:S01]  /*164f0*/  USHF.R.U32.HI UR5, URZ, UR13, UR5 ;  /* 0x0000000d3f057299 */ /* 0x000fe20008011605 */
[----:B------:R-:W-:Y:S01]  /*16500*/  ULDC.64 UR6, c[0x0][0x640] ;  /* 0x0001900000067ab9 */ /* 0x000fe20000000a00 */
[----:B------:R-:W-:Y:S01]  /*16510*/  UMOV UR10, 0xffffffff ;  /* 0xffffffff000a7882 */ /* 0x000fe20000000000 */
[----:B------:R-:W-:Y:S01]  /*16520*/  ISETP.NE.U32.AND P0, PT, RZ, UR6, PT ;  /* 0x00000006ff007c0c */ /* 0x000fe2000bf05070 */
[----:B------:R-:W-:Y:S02]  /*16530*/  USHF.R.U64 UR18, UR17, UR14, UR5 ;  /* 0x0000000e11127299 */ /* 0x000fe40008001205 */
[----:B------:R-:W-:Y:S01]  /*16540*/  USHF.R.U32.HI UR5, URZ, UR14, UR5 ;  /* 0x0000000e3f057299 */ /* 0x000fe20008011605 */
[----:B------:R-:W-:Y:S01]  /*16550*/  ISETP.NE.AND.EX P0, PT, RZ, UR7, PT, P0 ;  /* 0x00000007ff007c0c */ /* 0x000fe2000bf05300 */
[----:B------:R-:W-:-:S02]  /*16560*/  USHF.L.U32 UR11, UR10, UR22, URZ ;  /* 0x000000160a0b7299 */ /* 0x000fc4000800063f */
[----:B------:R-:W-:Y:S01]  /*16570*/  USHF.R.U64 UR19, UR18, UR22, UR5 ;  /* 0x0000001612137299 */ /* 0x000fe20008001205 */
[----:B------:R-:W-:Y:S01]  /*16580*/  ULDC UR20, c[0x0][0x600] ;  /* 0x0001800000147ab9 */ /* 0x000fe20000000800 */
[----:B------:R-:W-:Y:S02]  /*16590*/  USHF.R.U32.HI UR10, URZ, UR22, UR5 ;  /* 0x000000163f0a7299 */ /* 0x000fe40008011605 */
[----:B------:R-:W-:Y:S02]  /*165a0*/  UIADD3 UR21, UR20, -0x1, URZ ;  /* 0xffffffff14157890 */ /* 0x000fe4000fffe03f */
[----:B------:R-:W-:Y:S01]  /*165b0*/  ULOP3.LUT UR26, URZ, UR11, URZ, 0x33, !UPT ;  /* 0x0000000b3f1a7292 */ /* 0x000fe2000f8e333f */
        /* <DEDUP_REMOVED lines=17> */
.L_x_549:
[----:B------:R-:W-:Y:S01]  /*166d0*/  USHF.R.U64 UR6, UR5, UR23, UR10 ;  /* 0x0000001705067299 */ /* 0x000fe2000800120a */
[----:B------:R-:W-:Y:S01]  /*166e0*/  IMAD.MOV.U32 R0, RZ, RZ, 0x1 ;  /* 0x00000001ff007424 */ /* 0x000fe200078e00ff */
[----:B------:R-:W-:Y:S01]  /*166f0*/  USHF.L.U32 UR25, UR25, UR22, URZ ;  /* 0x0000001619197299 */ /* 0x000fe2000800063f */
[----:B------:R-:W-:Y:S01]  /*16700*/  IMAD.U32 R10, RZ, RZ, UR4 ;  /* 0x00000004ff0a7e24 */ /* 0x000fe2000f8e00ff */
[----:B------:R-:W-:Y:S02]  /*16710*/  ULOP3.LUT UR5, UR18, UR26, URZ, 0xc0, !UPT ;  /* 0x0000001a12057292 */ /* 0x000fe4000f8ec03f */
[----:B------:R-:W-:Y:S02]  /*16720*/  UIADD3 UR7, -UR6, URZ, URZ ;  /* 0x0000003f06077290 */ /* 0x000fe4000fffe13f */
[----:B------:R-:W-:Y:S02]  /*16730*/  UIMAD UR6, UR25, UR6, UR5 ;  /* 0x00000006190672a4 */ /* 0x000fe4000f8e0205 */
[----:B------:R-:W-:-:S02]  /*16740*/  ULOP3.LUT UR17, UR17, UR21, URZ, 0xc0, !UPT ;  /* 0x0000001511117292 */ /* 0x000fc4000f8ec03f */
[----:B------:R-:W-:Y:S02]  /*16750*/  UIMAD UR5, UR7, UR24, UR19 ;  /* 0x00000018070572a4 */ /* 0x000fe4000f8e0213 */
[----:B------:R-:W-:Y:S01]  /*16760*/  UISETP.NE.AND UP0, UPT, UR45, URZ, UPT ;  /* 0x0000003f2d00728c */ /* 0x000fe2000bf05270 */
[----:B------:R-:W-:Y:S01]  /*16770*/  ULDC UR7, c[0x0][0x610] ;  /* 0x0001840000077ab9 */ /* 0x000fe20000000800 */
[----:B------:R-:W-:Y:S02]  /*16780*/  UIMAD UR5, UR5, UR20, UR17 ;  /* 0x00000014050572a4 */ /* 0x000fe4000f8e0211 */
[----:B------:R-:W-:-:S04]  /*16790*/  UIMAD UR8, UR6, UR7, UR8 ;  /* 0x00000007060872a4 */ /* 0x000fc8000f8e0208 */
[----:B------:R-:W-:Y:S02]  /*167a0*/  USEL UR6, UR5, UR8, !UP0 ;  /* 0x0000000805067287 */ /* 0x000fe4000c000000 */
[----:B------:R-:W-:-:S04]  /*167b0*/  USEL UR8, UR8, UR5, !UP0 ;  /* 0x0000000508087287 */ /* 0x000fc8000c000000 */
[----:B------:R-:W-:Y:S02]  /*167c0*/  MOV R3, UR6 ;  /* 0x0000000600037c02 */ /* 0x000fe40008000f00 */
[----:B------:R-:W-:-:S07]  /*167d0*/  IMAD.U32 R2, RZ, RZ, UR8 ;  /* 0x00000008ff027e24 */ /* 0x000fce000f8e00ff */
.L_x_547:
[----:B------:R-:W-:-:S08]  /*167e0*/  NOP ;  /* 0x0000000000007918 */ /* 0x000fd00000000000 */
[----:B0-----:R-:W0:-:S00]  /*167f0*/  USETMAXREG.DEALLOC.CTAPOOL 0x18 ;  /* 0x00000018000079c8 */ /* 0x001e0000080e0500 */
[----:B------:R-:W-:-:S13]  /*16800*/  ISETP.NE.AND P0, PT, RZ, UR9, PT ;  /* 0x00000009ff007c0c */ /* 0x000fda000bf05270 */
[----:B------:R-:W-:Y:S05]  /*16810*/  @P0 EXIT ;  /* 0x000000000000094d */ /* 0x000fea0003800000 */
[----:B0-----:R-:W-:Y:S01]  /*16820*/  LOP3.LUT P0, RZ, R0, 0xff, RZ, 0xc0, !PT ;  /* 0x000000ff00ff7812 */ /* 0x001fe2000780c0ff */
[----:B------:R-:W-:Y:S02]  /*16830*/  IMAD.MOV.U32 R0, RZ, RZ, 0x1 ;  /* 0x00000001ff007424 */ /* 0x000fe400078e00ff */
[----:B------:R-:W-:-:S10]  /*16840*/  IMAD.MOV.U32 R6, RZ, RZ, RZ ;  /* 0x000000ffff067224 */ /* 0x000fd400078e00ff */
[----:B------:R-:W-:Y:S05]  /*16850*/  @!P0 BRA `(.L_x_550) ;  /* 0x0000000c007c8947 */ /* 0x000fea0003800000 */
[----:B------:R-:W0:Y:S01]  /*16860*/  S2R R9, SR_CgaCtaId ;  /* 0x0000000000097919 */ /* 0x000e220000008800 */
[----:B------:R-:W-:Y:S01]  /*16870*/  ULDC UR4, c[0x0][0x28c] ;  /* 0x0000a30000047ab9 */ /* 0x000fe20000000800 */
[----:B------:R-:W-:Y:S01]  /*16880*/  ULDC UR8, c[0x0][0x658] ;  /* 0x0001960000087ab9 */ /* 0x000fe20000000800 */
[----:B------:R-:W-:Y:S01]  /*16890*/  UIADD3 UR9, UR4, 0x1f, URZ ;  /* 0x0000001f04097890 */ /* 0x000fe2000fffe03f */
[----:B------:R-:W-:Y:S01]  /*168a0*/  BSSY B0, `(.L_x_550) ;  /* 0x00000da000007945 */ /* 0x000fe20003800000 */
[----:B------:R-:W-:Y:S01]  /*168b0*/  UMOV UR7, 0xffffffff ;  /* 0xffffffff00077882 */ /* 0x000fe20000000000 */
[----:B------:R-:W-:Y:S01]  /*168c0*/  ULDC UR6, c[0x0][0xc] ;  /* 0x0000030000067ab9 */ /* 0x000fe20000000800 */
[----:B------:R-:W-:Y:S01]  /*168d0*/  USHF.R.S32.HI UR10, URZ, 0x1f, UR9 ;  /* 0x0000001f3f0a7899 */ /* 0x000fe20008011409 */
[----:B------:R-:W-:Y:S01]  /*168e0*/  IMAD.MOV.U32 R8, RZ, RZ, 0x1 ;  /* 0x00000001ff087424 */ /* 0x000fe200078e00ff */
[----:B------:R-:W-:Y:S01]  /*168f0*/  USHF.L.U32 UR11, UR7, UR8, URZ ;  /* 0x00000008070b7299 */ /* 0x000fe2000800063f */
[----:B------:R-:W-:Y:S01]  /*16900*/  IMAD.MOV.U32 R0, RZ, RZ, 0x1 ;  /* 0x00000001ff007424 */ /* 0x000fe200078e00ff */
[----:B------:R-:W-:Y:S01]  /*16910*/  ULDC UR5, c[0x0][0x600] ;  /* 0x0001800000057ab9 */ /* 0x000fe20000000800 */
[----:B------:R-:W-:Y:S01]  /*16920*/  ULDC UR7, c[0x0][0x10] ;  /* 0x0000040000077ab9 */ /* 0x000fe20000000800 */
[----:B------:R-:W-:Y:S01]  /*16930*/  UMOV UR12, 0x1 ;  /* 0x00000001000c7882 */ /* 0x000fe20000000000 */
[----:B------:R-:W-:Y:S01]  /*16940*/  UIADD3 UR4, UR5, -0x1, URZ ;  /* 0xffffffff05047890 */ /* 0x000fe2000fffe03f */
[----:B------:R-:W-:Y:S01]  /*16950*/  IMAD.MOV.U32 R6, RZ, RZ, RZ ;  /* 0x000000ffff067224 */ /* 0x000fe200078e00ff */
[----:B------:R-:W-:-:S02]  /*16960*/  UIMAD.WIDE.U32 UR6, UR6, UR7, URZ ;  /* 0x00000007060672a5 */ /* 0x000fc4000f8e003f */
[----:B------:R-:W-:Y:S02]  /*16970*/  ULEA.HI UR10, UR10, UR9, URZ, 0x5 ;  /* 0x000000090a0a7291 */ /* 0x000fe4000f8f283f */
[----:B------:R-:W-:Y:S02]  /*16980*/  USHF.L.U32 UR5, UR12, UR8, URZ ;  /* 0x000000080c057299 */ /* 0x000fe4000800063f */
[----:B------:R-:W-:Y:S01]  /*16990*/  USHF.R.S32.HI UR18, URZ, 0x5, UR10 ;  /* 0x000000053f127899 */ /* 0x000fe2000801140a */
[----:B------:R-:W-:Y:S01]  /*169a0*/  ULDC UR8, c[0x0][0x14] ;  /* 0x0000050000087ab9 */ /* 0x000fe20000000800 */
[----:B------:R-:W-:Y:S02]  /*169b0*/  ULOP3.LUT UR21, UR40, 0x2, URZ, 0xfc, !UPT ;  /* 0x0000000228157892 */ /* 0x000fe4000f8efc3f */
[----:B------:R-:W-:Y:S02]  /*169c0*/  UIMAD.WIDE.U32 UR22, UR6, UR8, URZ ;  /* 0x00000008061672a5 */ /* 0x000fe4000f8e003f */
[----:B------:R-:W-:-:S02]  /*169d0*/  UIMAD UR13, UR7, UR8, URZ ;  /* 0x00000008070d72a4 */ /* 0x000fc4000f8e023f */
[----:B------:R-:W-:Y:S01]  /*169e0*/  ULOP3.LUT UR19, URZ, UR11, URZ, 0x33, !UPT ;  /* 0x0000000b3f137292 */ /* 0x000fe2000f8e333f */
[C---:B0-----:R-:W-:Y:S01]  /*169f0*/  IMAD.SHL.U32 R16, R9.reuse, 0x40, RZ ;  /* 0x0000004009107824 */ /* 0x041fe200078e00ff */
[----:B------:R-:W-:Y:S01]  /*16a00*/  UIADD3 UR13, UR23, UR13, URZ ;  /* 0x0000000d170d7290 */ /* 0x000fe2000fffe03f */
[----:B------:R-:W-:Y:S01]  /*16a10*/  IMAD.SHL.U32 R9, R9, 0x800, RZ ;  /* 0x0000080009097824 */ /* 0x000fe200078e00ff */
[----:B------:R-:W-:Y:S02]  /*16a20*/  UIADD3 UR26, UR18, 0x1, URZ ;  /* 0x00000001121a7890 */ /* 0x000fe4000fffe03f */
[----:B------:R-:W-:Y:S01]  /*16a30*/  LOP3.LUT R16, R16, 0xc0, RZ, 0xc0, !PT ;  /* 0x000000c010107812 */ /* 0x000fe200078ec0ff */
[----:B------:R-:W-:Y:S01]  /*16a40*/  ULDC.64 UR24, c[0x0][0x198] ;  /* 0x0000660000187ab9 */ /* 0x000fe20000000a00 */
[----:B------:R-:W-:-:S08]  /*16a50*/  LOP3.LUT R9, R9, 0x1800, RZ, 0xc0, !PT ;  /* 0x0000180009097812 */ /* 0x000fd000078ec0ff */
.L_x_561:
[----:B------:R-:W-:-:S03]  /*16a60*/  UMOV UR6, 0xffffffff ;  /* 0xffffffff00067882 */ /* 0x000fc60000000000 */
[----:B------:R-:W-:Y:S05]  /*16a70*/  BRA.DIV UR6, `(.L_x_551) ;  /* 0x00000012064c7947 */ /* 0x000fea000b800000 */
[----:B------:R-:W-:-:S13]  /*16a80*/  ELECT P6, URZ, PT ;  /* 0x00000000003f782f */ /* 0x000fda00038c0000 */
.L_x_575:
[----:B------:R-:W0:Y:S01]  /*16a90*/  LDC R4, c[0x0][0x28c] ;  /* 0x0000a300ff047b82 */ /* 0x000e220000000800 */
[----:B------:R-:W-:Y:S01]  /*16aa0*/  BSSY B1, `(.L_x_552) ;  /* 0x000003a000017945 */ /* 0x000fe20003800000 */
[----:B0-----:R-:W-:-:S13]  /*16ab0*/  ISETP.LT.OR P6, PT, R4, 0x1, !P6 ;  /* 0x000000010400780c */ /* 0x001fda00077c1670 */
[----:B------:R-:W-:Y:S05]  /*16ac0*/  @P6 BRA `(.L_x_553) ;  /* 0x0000000000dc6947 */ /* 0x000fea0003800000 */
[----:B------:R-:W-:Y:S01]  /*16ad0*/  SHF.L.U32 R2, R2, 0x8, RZ ;  /* 0x0000000802027819 */ /* 0x000fe200000006ff */
[----:B------:R-:W-:Y:S02]  /*16ae0*/  IMAD R3, R3, 0x100, R16 ;  /* 0x0000010003037824 */ /* 0x000fe400078e0210 */
[----:B------:R-:W-:Y:S02]  /*16af0*/  IMAD.MOV.U32 R11, RZ, RZ, RZ ;  /* 0x000000ffff0b7224 */ /* 0x000fe400078e00ff */
[----:B------:R-:W-:Y:S02]  /*16b00*/  IMAD.U32 R13, RZ, RZ, UR26 ;  /* 0x0000001aff0d7e24 */ /* 0x000fe4000f8e00ff */
[----:B------:R-:W-:Y:S02]  /*16b10*/  IMAD.MOV.U32 R4, RZ, RZ, R0 ;  /* 0x000000ffff047224 */ /* 0x000fe400078e0000 */
[----:B------:R-:W-:-:S07]  /*16b20*/  IMAD.MOV.U32 R12, RZ, RZ, R6 ;  /* 0x000000ffff0c7224 */ /* 0x000fce00078e0006 */
.L_x_556:
[----:B------:R-:W0:Y:S01]  /*16b30*/  S2R R14, SR_CgaCtaId ;  /* 0x00000000000e7919 */ /* 0x000e220000008800 */
[----:B------:R-:W-:Y:S01]  /*16b40*/  MOV R5, 0x400 ;  /* 0x0000040000057802 */ /* 0x000fe20000000f00 */
[----:B------:R-:W1:Y:S03]  /*16b50*/  S2R R7, SR_TID.X ;  /* 0x0000000000077919 */ /* 0x000e660000002100 */
[----:B0-----:R-:W-:Y:S02]  /*16b60*/  LEA R15, R14, R5, 0x18 ;  /* 0x000000050e0f7211 */ /* 0x001fe400078ec0ff */
[----:B------:R-:W-:Y:S02]  /*16b70*/  SHF.L.U32 R14, R4, 0x1f, RZ ;  /* 0x0000001f040e7819 */ /* 0x000fe400000006ff */
[----:B-1----:R-:W-:Y:S01]  /*16b80*/  LOP3.LUT P1, RZ, R7, 0x7f, RZ, 0xc0, !PT ;  /* 0x0000007f07ff7812 */ /* 0x002fe2000782c0ff */
[----:B------:R-:W-:-:S04]  /*16b90*/  IMAD R5, R12, 0x8, R15 ;  /* 0x000000080c057824 */ /* 0x000fc800078e020f */
[----:B------:R-:W0:Y:S02]  /*16ba0*/  SYNCS.PHASECHK.TRANS64.TRYWAIT P0, [R5+URZ+0x38], R14 ;  /* 0x0000380e050075a7 */ /* 0x000e24000800017f */
[----:B0-----:R-:W-:Y:S06]  /*16bb0*/  @!P0 BRA `(.L_x_554) ;  /* 0x00000010001c8947 */ /* 0x001fec0003800000 */
.L_x_576:
[----:B0-----:R-:W0:Y:S01]  /*16bc0*/  @!P1 LDC R14, c[0x0][0x500] ;  /* 0x00014000ff0e9b82 */ /* 0x001e220000000800 */
[----:B------:R-:W-:-:S04]  /*16bd0*/  UPRMT UR6, UR21, 0x9910, URZ ;  /* 0x0000991015067896 */ /* 0x000fc8000800003f */
[----:B------:R-:W-:-:S06]  /*16be0*/  UISETP.NE.AND UP0, UPT, UR6, 0x2, UPT ;  /* 0x000000020600788c */ /* 0x000fcc000bf05270 */
[----:B------:R-:W-:Y:S01]  /*16bf0*/  PLOP3.LUT P0, PT, PT, PT, UP0, 0x80, 0x0 ;  /* 0x000000000000781c */ /* 0x000fe20003f0f008 */
[----:B0-----:R0:W-:-:S12]  /*16c00*/  @!P1 SYNCS.ARRIVE.TRANS64 RZ, [R5+URZ], R14 ;  /* 0x0000000e05ff99a7 */ /* 0x0011d8000800003f */
[----:B------:R-:W-:Y:S05]  /*16c10*/  @P0 BRA `(.L_x_555) ;  /* 0x0000000000040947 */ /* 0x000fea0003800000 */
[----:B------:R-:W-:Y:S01]  /*16c20*/  BPT.TRAP 0x1 ;  /* 0x000000040000795c */ /* 0x000fe20000300000 */
.L_x_555:
[----:B------:R-:W-:Y:S01]  /*16c30*/  IMAD R7, R12, 0x4000, R15 ;  /* 0x000040000c077824 */ /* 0x000fe200078e020f */
[----:B------:R-:W-:Y:S01]  /*16c40*/  R2UR UR9, R5 ;  /* 0x00000000050972ca */ /* 0x000fe200000e0000 */
[----:B------:R-:W-:Y:S01]  /*16c50*/  VIADD R13, R13, 0xffffffff ;  /* 0xffffffff0d0d7836 */ /* 0x000fe20000000000 */
[----:B------:R-:W-:Y:S01]  /*16c60*/  UIADD3 UR6, UP0, UR24, 0xf0, URZ ;  /* 0x000000f018067890 */ /* 0x000fe2000ff1e03f */
[----:B------:R-:W-:Y:S01]  /*16c70*/  R2UR UR11, R2 ;  /* 0x00000000020b72ca */ /* 0x000fe200000e0000 */
[----:B------:R-:W-:Y:S01]  /*16c80*/  UIADD3 UR28, UP1, UR24, 0x1f0, URZ ;  /* 0x000001f0181c7890 */ /* 0x000fe2000ff3e03f */
[----:B------:R-:W-:Y:S01]  /*16c90*/  R2UR UR7, R7 ;  /* 0x00000000070772ca */ /* 0x000fe200000e0000 */
[C---:B------:R-:W-:Y:S01]  /*16ca0*/  IMAD R7, R12.reuse, 0x2000, R9 ;  /* 0x000020000c077824 */ /* 0x040fe200078e0209 */
[----:B------:R-:W-:Y:S01]  /*16cb0*/  R2UR UR10, R11 ;  /* 0x000000000b0a72ca */ /* 0x000fe200000e0000 */
[----:B------:R-:W-:Y:S01]  /*16cc0*/  VIADD R12, R12, 0x1 ;  /* 0x000000010c0c7836 */ /* 0x000fe20000000000 */
[----:B------:R-:W-:Y:S01]  /*16cd0*/  R2UR UR12, R10 ;  /* 0x000000000a0c72ca */ /* 0x000fe200000e0000 */
[----:B------:R-:W-:Y:S01]  /*16ce0*/  UIADD3.X UR29, URZ, UR25, URZ, UP1, !UPT ;  /* 0x000000193f1d7290 */ /* 0x000fe20008ffe43f */
[----:B------:R-:W-:Y:S01]  /*16cf0*/  LEA R7, R7, R15, 0x1 ;  /* 0x0000000f07077211 */ /* 0x000fe200078e08ff */
[----:B------:R-:W-:Y:S01]  /*16d00*/  UMOV UR14, 0x0 ;  /* 0x00000000000e7882 */ /* 0x000fe20000000000 */
[----:B------:R-:W-:Y:S01]  /*16d10*/  R2UR UR20, R3 ;  /* 0x00000000031472ca */ /* 0x000fe200000e0000 */
[----:B------:R-:W-:Y:S01]  /*16d20*/  UMOV UR15, 0x10000000 ;  /* 0x10000000000f7882 */ /* 0x000fe20000000000 */
[----:B------:R-:W-:Y:S01]  /*16d30*/  R2UR UR8, R7 ;  /* 0x00000000070872ca */ /* 0x000fe200000e0000 */
[----:B------:R-:W-:Y:S01]  /*16d40*/  UMOV UR27, 0xf0000 ;  /* 0x000f0000001b7882 */ /* 0x000fe20000000000 */
[----:B------:R-:W-:Y:S01]  /*16d50*/  ISETP.GT.AND P1, PT, R13, 0x1, PT ;  /* 0x000000010d00780c */ /* 0x000fe20003f24270 */
[----:B------:R-:W-:Y:S01]  /*16d60*/  UIADD3 UR16, UR7, 0x180, URZ ;  /* 0x0000018007107890 */ /* 0x000fe2000fffe03f */
[----:B------:R-:W-:Y:S01]  /*16d70*/  ISETP.NE.AND P0, PT, R12, 0x7, PT ;  /* 0x000000070c00780c */ /* 0x000fe20003f05270 */
[----:B------:R-:W-:Y:S01]  /*16d80*/  UIADD3.X UR7, URZ, UR25, URZ, UP0, !UPT ;  /* 0x000000193f077290 */ /* 0x000fe200087fe43f */
[----:B------:R-:W-:-:S02]  /*16d90*/  VIADD R11, R11, 0x20 ;  /* 0x000000200b0b7836 */ /* 0x000fc40000000000 */
[----:B0-----:R-:W-:Y:S02]  /*16da0*/  SEL R5, RZ, 0x1, P0 ;  /* 0x00000001ff057807 */ /* 0x001fe40000000000 */
[----:B------:R-:W-:Y:S02]  /*16db0*/  SEL R12, R12, RZ, P0 ;  /* 0x000000ff0c0c7207 */ /* 0x000fe40000000000 */
[----:B------:R-:W-:Y:S01]  /*16dc0*/  LOP3.LUT R4, R4, R5, RZ, 0x3c, !PT ;  /* 0x0000000504047212 */ /* 0x000fe200078e3cff */
[----:B------:R-:W-:-:S03]  /*16dd0*/  UIADD3 UR17, UR8, 0x1c180, URZ ;  /* 0x0001c18008117890 */ /* 0x000fc6000fffe03f */
[----:B------:R-:W-:Y:S02]  /*16de0*/  UMOV UR8, UR16 ;  /* 0x0000001000087c82 */ /* 0x000fe40008000000 */
[----:B------:R0:W-:Y:S02]  /*16df0*/  UTMALDG.3D [UR8], [UR6], desc[UR14] ;  /* 0x00000e08060075b4 */ /* 0x0001e40008011000 */
[----:B0-----:R-:W-:Y:S01]  /*16e00*/  UMOV UR8, UR17 ;  /* 0x0000001100087c82 */ /* 0x001fe20008000000 */
[----:B------:R-:W-:Y:S02]  /*16e10*/  UMOV UR11, UR20 ;  /* 0x00000014000b7c82 */ /* 0x000fe40008000000 */
[----:B------:R0:W-:Y:S02]  /*16e20*/  UTMALDG.3D.MULTICAST [UR8], [UR28], UR27, desc[UR14] ;  /* 0x00000e081c0073b4 */ /* 0x0001e4000801181b */
[----:B0-----:R-:W-:Y:S05]  /*16e30*/  @P1 BRA `(.L_x_556) ;  /* 0xfffffffc003c1947 */ /* 0x001fea000383ffff */
.L_x_553:
[----:B------:R-:W-:Y:S05]  /*16e40*/  BSYNC B1 ;  /* 0x0000000000017941 */ /* 0x000fea0003800000 */
.L_x_552:
[----:B------:R-:W2:Y:S01]  /*16e50*/  LDL.LU R15, [R1+0x200] ;  /* 0x00020000010f7983 */ /* 0x000ea20000300800 */
[----:B------:R-:W-:Y:S01]  /*16e60*/  LOP3.LUT P1, RZ, R8, 0xff, RZ, 0xc0, !PT ;  /* 0x000000ff08ff7812 */ /* 0x000fe2000782c0ff */
[----:B------:R-:W-:Y:S01]  /*16e70*/  VIADD R6, R6, UR18 ;  /* 0x0000001206067c36 */ /* 0x000fe20008000000 */
[----:B------:R-:W-:Y:S01]  /*16e80*/  ULDC.64 UR6, c[0x0][0x650] ;  /* 0x0001940000067ab9 */ /* 0x000fe20000000a00 */
[----:B------:R-:W3:Y:S01]  /*16e90*/  LDL.LU R14, [R1+0x204] ;  /* 0x00020400010e7983 */ /* 0x000ee20000300800 */
[----:B------:R-:W-:Y:S01]  /*16ea0*/  UISETP.GE.U32.AND UP0, UPT, UR18, 0x7, UPT ;  /* 0x000000071200788c */ /* 0x000fe2000bf06070 */
[C---:B------:R-:W-:Y:S01]  /*16eb0*/  IMAD.WIDE.U32 R2, R6.reuse, 0x24924925, RZ ;  /* 0x2492492506027825 */ /* 0x040fe200078e00ff */
[C---:B------:R-:W-:Y:S01]  /*16ec0*/  ISETP.GT.U32.AND P0, PT, R6.reuse, 0x6, PT ;  /* 0x000000060600780c */ /* 0x040fe20003f04070 */
[----:B------:R-:W-:Y:S01]  /*16ed0*/  BSSY B1, `(.L_x_557) ;  /* 0x0000074000017945 */ /* 0x000fe20003800000 */
[----:B------:R-:W-:Y:S01]  /*16ee0*/  MOV R10, 0xffffffff ;  /* 0xffffffff000a7802 */ /* 0x000fe20000000f00 */
[----:B------:R-:W-:Y:S01]  /*16ef0*/  IMAD.IADD R2, R6, 0x1, -R3 ;  /* 0x0000000106027824 */ /* 0x000fe200078e0a03 */
[----:B------:R-:W-:-:S03]  /*16f00*/  PRMT R8, RZ, 0x7610, R8 ;  /* 0x00007610ff087816 */ /* 0x000fc60000000008 */
[----:B------:R-:W0:Y:S01]  /*16f10*/  @P1 S2R R4, SR_CgaCtaId ;  /* 0x0000000000041919 */ /* 0x000e220000008800 */
[----:B------:R-:W-:Y:S02]  /*16f20*/  LEA.HI R2, R2, R3, RZ, 0x1f ;  /* 0x0000000302027211 */ /* 0x000fe400078ff8ff */
[----:B------:R-:W-:-:S04]  /*16f30*/  @P1 MOV R3, 0x400 ;  /* 0x0000040000031802 */ /* 0x000fc80000000f00 */
[----:B0-----:R-:W-:Y:S01]  /*16f40*/  @P1 LEA R3, R4, R3, 0x18 ;  /* 0x0000000304031211 */ /* 0x001fe200078ec0ff */
[----:B------:R-:W-:-:S03]  /*16f50*/  IMAD.U32 R4, RZ, RZ, UR18 ;  /* 0x00000012ff047e24 */ /* 0x000fc6000f8e00ff */
[----:B------:R0:W-:Y:S01]  /*16f60*/  @P1 SYNCS.ARRIVE.TRANS64.A1T0 RZ, [R3+URZ+0x88], RZ ;  /* 0x000088ff03ff19a7 */ /* 0x0001e2000810003f */
[----:B------:R-:W-:Y:S02]  /*16f70*/  PLOP3.LUT P1, PT, PT, PT, UP0, 0x80, 0x0 ;  /* 0x000000000000781c */ /* 0x000fe40003f2f008 */
[----:B------:R-:W-:Y:S02]  /*16f80*/  ISETP.LT.U32.AND P0, PT, R4, 0x7, P0 ;  /* 0x000000070400780c */ /* 0x000fe40000701070 */
[----:B------:R-:W-:Y:S02]  /*16f90*/  PRMT R4, RZ, 0x7610, R4 ;  /* 0x00007610ff047816 */ /* 0x000fe40000000004 */
[----:B0-----:R-:W-:-:S04]  /*16fa0*/  SEL R3, RZ, 0x1, !P0 ;  /* 0x00000001ff037807 */ /* 0x001fc80004000000 */
[----:B------:R-:W-:Y:S02]  /*16fb0*/  LOP3.LUT R0, R0, R3, RZ, 0x3c, !PT ;  /* 0x0000000300007212 */ /* 0x000fe400078e3cff */
[----:B------:R-:W-:Y:S01]  /*16fc0*/  SHF.R.U32.HI R3, RZ, 0x2, R2 ;  /* 0x00000002ff037819 */ /* 0x000fe20000011602 */
[----:B------:R-:W-:-:S03]  /*16fd0*/  IMAD.MOV.U32 R2, RZ, RZ, -0x1 ;  /* 0xffffffffff027424 */ /* 0x000fc600078e00ff */
[----:B------:R-:W-:Y:S01]  /*16fe0*/  @P1 LOP3.LUT R0, R0, 0x1, R3, 0x78, !PT ;  /* 0x0000000100001812 */ /* 0x000fe200078e7803 */
[----:B------:R-:W-:Y:S02]  /*16ff0*/  IMAD R6, R3, -0x7, R6 ;  /* 0xfffffff903067824 */ /* 0x000fe400078e0206 */
[----:B------:R-:W-:Y:S01]  /*17000*/  IMAD.MOV.U32 R3, RZ, RZ, -0x1 ;  /* 0xffffffffff037424 */ /* 0x000fe200078e00ff */
[----:B---3--:R-:W-:-:S04]  /*17010*/  IADD3 R14, P0, R14, UR22, RZ ;  /* 0x000000160e0e7c10 */ /* 0x008fc8000ff1e0ff */
[----:B--2---:R-:W-:Y:S01]  /*17020*/  IADD3.X R15, R15, UR13, RZ, P0, !PT ;  /* 0x0000000d0f0f7c10 */ /* 0x004fe200087fe4ff */
[----:B------:R0:W-:Y:S01]  /*17030*/  STL [R1+0x204], R14 ;  /* 0x0002040e01007387 */ /* 0x0001e20000100800 */
[----:B------:R-:W-:-:S03]  /*17040*/  ISETP.GE.U32.AND P0, PT, R14, UR6, PT ;  /* 0x000000060e007c0c */ /* 0x000fc6000bf06070 */
[----:B------:R0:W-:Y:S01]  /*17050*/  STL [R1+0x200], R15 ;  /* 0x0002000f01007387 */ /* 0x0001e20000100800 */
[----:B------:R-:W-:-:S13]  /*17060*/  ISETP.GE.U32.AND.EX P0, PT, R15, UR7, PT, P0 ;  /* 0x000000070f007c0c */ /* 0x000fda000bf06100 */
[----:B0-----:R-:W-:Y:S05]  /*17070*/  @P0 BRA `(.L_x_558) ;  /* 0x0000000400640947 */ /* 0x001fea0003800000 */
[----:B------:R-:W0:Y:S01]  /*17080*/  S2R R7, SR_CTAID.X ;  /* 0x0000000000077919 */ /* 0x000e220000002500 */
[----:B------:R-:W-:Y:S01]  /*17090*/  ULDC UR6, c[0x0][0x150] ;  /* 0x0000540000067ab9 */ /* 0x000fe20000000800 */
[----:B------:R-:W1:Y:S01]  /*170a0*/  LDC R4, c[0x0][0x144] ;  /* 0x00005100ff047b82 */ /* 0x000e620000000800 */
[----:B------:R-:W-:Y:S01]  /*170b0*/  UISETP.NE.AND UP0, UPT, UR45, URZ, UPT ;  /* 0x0000003f2d00728c */ /* 0x000fe2000bf05270 */
[----:B------:R-:W2:Y:S01]  /*170c0*/  S2R R5, SR_CTAID.Y ;  /* 0x0000000000057919 */ /* 0x000ea20000002600 */
[----:B------:R-:W-:-:S04]  /*170d0*/  ULDC UR9, c[0x0][0x630] ;  /* 0x00018c0000097ab9 */ /* 0x000fc80000000800 */
[----:B------:R-:W-:Y:S01]  /*170e0*/  PLOP3.LUT P0, PT, PT, PT, UP0, 0x80, 0x0 ;  /* 0x000000000000781c */ /* 0x000fe20003f0f008 */
[----:B------:R-:W3:Y:S01]  /*170f0*/  LDC R12, c[0x0][0x148] ;  /* 0x00005200ff0c7b82 */ /* 0x000ee20000000800 */
[----:B0-----:R-:W-:Y:S02]  /*17100*/  I2FP.F32.U32 R2, R7 ;  /* 0x0000000700027245 */ /* 0x001fe40000201000 */
[----:B--2---:R-:W-:-:S03]  /*17110*/  I2FP.F32.U32 R3, R5 ;  /* 0x0000000500037245 */ /* 0x004fc60000201000 */
[----:B------:R-:W-:Y:S01]  /*17120*/  FMUL R2, R2, UR6 ;  /* 0x0000000602027c20 */ /* 0x000fe20008400000 */
[----:B------:R-:W-:Y:S02]  /*17130*/  ULDC UR6, c[0x0][0x154] ;  /* 0x0000550000067ab9 */ /* 0x000fe40000000800 */
[----:B------:R-:W-:Y:S01]  /*17140*/  FMUL R10, R3, UR6 ;  /* 0x00000006030a7c20 */ /* 0x000fe20008400000 */
[----:B------:R-:W-:Y:S02]  /*17150*/  ULDC.64 UR6, c[0x0][0x628] ;  /* 0x00018a0000067ab9 */ /* 0x000fe40000000a00 */
[----:B------:R-:W0:Y:S08]  /*17160*/  F2I.U32.TRUNC.NTZ R2, R2 ;  /* 0x0000000200027305 */ /* 0x000e30000020f000 */
[----:B------:R-:W2:Y:S01]  /*17170*/  F2I.U32.TRUNC.NTZ R10, R10 ;  /* 0x0000000a000a7305 */ /* 0x000ea2000020f000 */
[----:B0-----:R-:W-:-:S02]  /*17180*/  IMAD.MOV R3, RZ, RZ, -R2 ;  /* 0x000000ffff037224 */ /* 0x001fc400078e0a02 */
[----:B------:R-:W-:Y:S02]  /*17190*/  IMAD.MOV.U32 R2, RZ, RZ, R14 ;  /* 0x000000ffff027224 */ /* 0x000fe400078e000e */
[----:B-1----:R-:W-:Y:S02]  /*171a0*/  IMAD R7, R4, R3, R7 ;  /* 0x0000000304077224 */ /* 0x002fe400078e0207 */
[----:B--2---:R-:W-:-:S04]  /*171b0*/  IMAD.MOV R3, RZ, RZ, -R10 ;  /* 0x000000ffff037224 */ /* 0x004fc800078e0a0a */
[----:B---3--:R-:W-:Y:S01]  /*171c0*/  @P0 IMAD R7, R12, R3, R5 ;  /* 0x000000030c070224 */ /* 0x008fe200078e0205 */
[----:B------:R-:W-:Y:S01]  /*171d0*/  ISETP.NE.U32.AND P0, PT, RZ, UR6, PT ;  /* 0x00000006ff007c0c */ /* 0x000fe2000bf05070 */
[----:B------:R-:W-:-:S03]  /*171e0*/  IMAD.MOV.U32 R3, RZ, RZ, R15 ;  /* 0x000000ffff037224 */ /* 0x000fc600078e000f */
[----:B------:R-:W-:-:S13]  /*171f0*/  ISETP.NE.AND.EX P0, PT, RZ, UR7, PT, P0 ;  /* 0x00000007ff007c0c */ /* 0x000fda000bf05300 */
[----:B------:R-:W-:Y:S05]  /*17200*/  @!P0 BRA `(.L_x_559) ;  /* 0x0000000000288947 */ /* 0x000fea0003800000 */
[----:B------:R-:W-:Y:S02]  /*17210*/  ULDC UR8, c[0x0][0x634] ;  /* 0x00018d0000087ab9 */ /* 0x000fe40000000800 */
[----:B------:R-:W-:-:S05]  /*17220*/  IADD3 R3, P0, R14, UR8, RZ ;  /* 0x000000080e037c10 */ /* 0x000fca000ff1e0ff */
[----:B------:R-:W-:-:S04]  /*17230*/  IMAD.X R11, RZ, RZ, R15, P0 ;  /* 0x000000ffff0b7224 */ /* 0x000fc800000e060f */
[----:B------:R-:W-:-:S04]  /*17240*/  IMAD.WIDE.U32 R4, R11, UR6, RZ ;  /* 0x000000060b047c25 */ /* 0x000fc8000f8e00ff */
[----:B------:R-:W-:-:S04]  /*17250*/  IMAD.WIDE.U32 R4, P0, R3, UR7, R4 ;  /* 0x0000000703047c25 */ /* 0x000fc8000f800004 */
[----:B------:R-:W-:-:S04]  /*17260*/  IMAD.WIDE.U32 R2, R3, UR6, RZ ;  /* 0x0000000603027c25 */ /* 0x000fc8000f8e00ff */
[----:B------:R-:W-:Y:S01]  /*17270*/  IMAD.MOV.U32 R2, RZ, RZ, R5 ;  /* 0x000000ffff027224 */ /* 0x000fe200078e0005 */
[----:B------:R-:W-:Y:S01]  /*17280*/  IADD3 RZ, P1, R3, R4, RZ ;  /* 0x0000000403ff7210 */ /* 0x000fe20007f3e0ff */
[----:B------:R-:W-:-:S04]  /*17290*/  IMAD.X R3, RZ, RZ, RZ, P0 ;  /* 0x000000ffff037224 */ /* 0x000fc800000e06ff */
[----:B------:R-:W-:-:S08]  /*172a0*/  IMAD.WIDE.U32.X R2, R11, UR7, R2, P1 ;  /* 0x000000070b027c25 */ /* 0x000fd000088e0402 */
.L_x_559:
[--C-:B------:R-:W-:Y:S01]  /*172b0*/  SHF.R.U64 R10, R2, UR9, R3.reuse ;  /* 0x00000009020a7c19 */ /* 0x100fe20008001203 */
[----:B------:R-:W-:Y:S01]  /*172c0*/  ULDC.64 UR6, c[0x0][0x620] ;  /* 0x0001880000067ab9 */ /* 0x000fe20000000a00 */
[----:B------:R-:W-:Y:S01]  /*172d0*/  SHF.R.U32.HI R2, RZ, UR9, R3 ;  /* 0x00000009ff027c19 */ /* 0x000fe20008011603 */
[----:B------:R-:W-:Y:S01]  /*172e0*/  IMAD.MOV.U32 R3, RZ, RZ, R15 ;  /* 0x000000ffff037224 */ /* 0x000fe200078e000f */
[----:B------:R-:W-:Y:S01]  /*172f0*/  IADD3 R11, P0, RZ, -R10, RZ ;  /* 0x8000000aff0b7210 */ /* 0x000fe20007f1e0ff */
[----:B------:R-:W-:-:S04]  /*17300*/  ULDC.64 UR8, c[0x0][0x640] ;  /* 0x0001900000087ab9 */ /* 0x000fc80000000a00 */
[----:B------:R-:W-:Y:S01]  /*17310*/  IMAD.X R2, RZ, RZ, ~R2, P0 ;  /* 0x000000ffff027224 */ /* 0x000fe200000e0e02 */
[----:B------:R-:W-:-:S03]  /*17320*/  ISETP.NE.U32.AND P0, PT, RZ, UR8, PT ;  /* 0x00000008ff007c0c */ /* 0x000fc6000bf05070 */
[----:B------:R-:W-:Y:S01]  /*17330*/  IMAD R2, R2, UR6, RZ ;  /* 0x0000000602027c24 */ /* 0x000fe2000f8e02ff */
[----:B------:R-:W-:-:S03]  /*17340*/  ISETP.NE.AND.EX P0, PT, RZ, UR9, PT, P0 ;  /* 0x00000009ff007c0c */ /* 0x000fc6000bf05300 */
[----:B------:R-:W-:Y:S01]  /*17350*/  IMAD R5, R11, UR7, R2 ;  /* 0x000000070b057c24 */ /* 0x000fe2000f8e0202 */
[----:B------:R-:W-:-:S05]  /*17360*/  MOV R2, R14 ;  /* 0x0000000e00027202 */ /* 0x000fca0000000f00 */
[----:B------:R-:W-:Y:S01]  /*17370*/  IMAD.WIDE.U32 R2, R11, UR6, R2 ;  /* 0x000000060b027c25 */ /* 0x000fe2000f8e0002 */
[----:B------:R-:W-:-:S03]  /*17380*/  ULDC UR6, c[0x0][0x618] ;  /* 0x0001860000067ab9 */ /* 0x000fc60000000800 */
[----:B------:R-:W-:-:S05]  /*17390*/  IMAD.IADD R3, R3, 0x1, R5 ;  /* 0x0000000103037824 */ /* 0x000fca00078e0205 */
[--C-:B------:R-:W-:Y:S02]  /*173a0*/  SHF.R.U64 R11, R2, UR6, R3.reuse ;  /* 0x00000006020b7c19 */ /* 0x100fe40008001203 */
[----:B------:R-:W-:Y:S01]  /*173b0*/  SHF.R.U32.HI R2, RZ, UR6, R3 ;  /* 0x00000006ff027c19 */ /* 0x000fe20008011603 */
[----:B------:R-:W-:-:S03]  /*173c0*/  ULDC UR6, c[0x0][0x608] ;  /* 0x0001820000067ab9 */ /* 0x000fc60000000800 */
[--C-:B------:R-:W-:Y:S02]  /*173d0*/  SHF.R.U64 R12, R11, UR6, R2.reuse ;  /* 0x000000060b0c7c19 */ /* 0x100fe40008001202 */
[----:B------:R-:W-:Y:S01]  /*173e0*/  SHF.R.U32.HI R3, RZ, UR6, R2 ;  /* 0x00000006ff037c19 */ /* 0x000fe20008011602 */
[----:B------:R-:W-:-:S03]  /*173f0*/  ULDC UR6, c[0x0][0x658] ;  /* 0x0001960000067ab9 */ /* 0x000fc60000000800 */
[--C-:B------:R-:W-:Y:S02]  /*17400*/  SHF.R.U64 R13, R12, UR6, R3.reuse ;  /* 0x000000060c0d7c19 */ /* 0x100fe40008001203 */
[----:B------:R-:W-:-:S03]  /*17410*/  SHF.R.U32.HI R14, RZ, UR6, R3 ;  /* 0x00000006ff0e7c19 */ /* 0x000fc60008011603 */
[----:B------:R-:W-:Y:S02]  /*17420*/  IMAD.MOV.U32 R2, RZ, RZ, R13 ;  /* 0x000000ffff027224 */ /* 0x000fe400078e000d */
[----:B------:R-:W-:Y:S01]  /*17430*/  IMAD.MOV.U32 R3, RZ, RZ, R14 ;  /* 0x000000ffff037224 */ /* 0x000fe200078e000e */
[----:B------:R-:W-:Y:S06]  /*17440*/  @!P0 BRA `(.L_x_560) ;  /* 0x0000000000288947 */ /* 0x000fec0003800000 */
        /* <DEDUP_REMOVED lines=10> */
.L_x_560:
[----:B------:R-:W-:Y:S01]  /*174f0*/  ULDC UR6, c[0x0][0x648] ;  /* 0x0001920000067ab9 */ /* 0x000fe20000000800 */
[----:B------:R-:W-:Y:S01]  /*17500*/  LOP3.LUT R12, R12, UR19, RZ, 0xc0, !PT ;  /* 0x000000130c0c7c12 */ /* 0x000fe2000f8ec0ff */
[----:B------:R-:W-:Y:S01]  /*17510*/  UISETP.NE.AND UP0, UPT, UR45, URZ, UPT ;  /* 0x0000003f2d00728c */ /* 0x000fe2000bf05270 */
[----:B------:R-:W-:Y:S01]  /*17520*/  SHF.R.U64 R3, R2, UR6, R3 ;  /* 0x0000000602037c19 */ /* 0x000fe20008001203 */
[----:B------:R-:W-:Y:S01]  /*17530*/  ULDC UR6, c[0x0][0x638] ;  /* 0x00018e0000067ab9 */ /* 0x000fe20000000800 */
[----:B------:R-:W-:-:S03]  /*17540*/  MOV R4, 0x1 ;  /* 0x0000000100047802 */ /* 0x000fc60000000f00 */
[----:B------:R-:W-:Y:S01]  /*17550*/  IMAD.MOV R2, RZ, RZ, -R3 ;  /* 0x000000ffff027224 */ /* 0x000fe200078e0a03 */
[----:B------:R-:W-:Y:S01]  /*17560*/  PLOP3.LUT P0, PT, PT, PT, UP0, 0x40, 0x0 ;  /* 0x000000000000781c */ /* 0x000fe20003f0e808 */
[----:B------:R-:W-:Y:S01]  /*17570*/  IMAD R12, R3, UR5, R12 ;  /* 0x00000005030c7c24 */ /* 0x000fe2000f8e020c */
[----:B------:R-:W-:Y:S01]  /*17580*/  PLOP3.LUT P1, PT, PT, PT, UP0, 0x40, 0x0 ;  /* 0x000000000000781c */ /* 0x000fe20003f2e808 */
[----:B------:R-:W-:Y:S01]  /*17590*/  IMAD R13, R2, UR6, R13 ;  /* 0x00000006020d7c24 */ /* 0x000fe2000f8e020d */
[----:B------:R-:W-:Y:S01]  /*175a0*/  ULDC UR6, c[0x0][0x610] ;  /* 0x0001840000067ab9 */ /* 0x000fe20000000800 */
[----:B------:R-:W-:Y:S01]  /*175b0*/  LOP3.LUT R2, R11, UR4, RZ, 0xc0, !PT ;  /* 0x000000040b027c12 */ /* 0x000fe2000f8ec0ff */
[----:B------:R-:W-:Y:S01]  /*175c0*/  IMAD R7, R12, UR6, R7 ;  /* 0x000000060c077c24 */ /* 0x000fe2000f8e0207 */
[----:B------:R-:W-:-:S03]  /*175d0*/  ULDC UR6, c[0x0][0x600] ;  /* 0x0001800000067ab9 */ /* 0x000fc60000000800 */
[----:B------:R-:W-:-:S05]  /*175e0*/  IMAD R2, R13, UR6, R2 ;  /* 0x000000060d027c24 */ /* 0x000fca000f8e0202 */
[----:B------:R-:W-:Y:S02]  /*175f0*/  SEL R3, R2, R7, P0 ;  /* 0x0000000702037207 */ /* 0x000fe40000000000 */
[----:B------:R-:W-:-:S07]  /*17600*/  SEL R2, R7, R2, P1 ;  /* 0x0000000207027207 */ /* 0x000fce0000800000 */
.L_x_558:
[----:B------:R-:W-:Y:S05]  /*17610*/  BSYNC B1 ;  /* 0x0000000000017941 */ /* 0x000fea0003800000 */
.L_x_557:
[----:B------:R-:W-:-:S13]  /*17620*/  LOP3.LUT P0, RZ, R4, 0xff, RZ, 0xc0, !PT ;  /* 0x000000ff04ff7812 */ /* 0x000fda000780c0ff */
[----:B------:R-:W-:Y:S05]  /*17630*/  @P0 BRA `(.L_x_561) ;  /* 0xfffffff400080947 */ /* 0x000fea000383ffff */
[----:B------:R-:W-:Y:S05]  /*17640*/  BSYNC B0 ;  /* 0x0000000000007941 */ /* 0x000fea0003800000 */
.L_x_550:
[----:B------:R-:W-:-:S03]  /*17650*/  UMOV UR6, 0xffffffff ;  /* 0xffffffff00067882 */ /* 0x000fc60000000000 */
[----:B------:R-:W-:Y:S05]  /*17660*/  BRA.DIV UR6, `(.L_x_562) ;  /* 0x0000000606847947 */ /* 0x000fea000b800000 */
[----:B------:R-:W-:-:S13]  /*17670*/  ELECT P6, URZ, PT ;  /* 0x00000000003f782f */ /* 0x000fda00038c0000 */
.L_x_579:
[----:B------:R-:W-:Y:S04]  /*17680*/  BSSY B0, `(.L_x_563) ;  /* 0x0000047000007945 */ /* 0x000fe80003800000 */
[----:B------:R-:W-:Y:S05]  /*17690*/  @!P6 BRA `(.L_x_564) ;  /* 0x000000040014e947 */ /* 0x000fea0003800000 */
[----:B------:R-:W-:-:S04]  /*176a0*/  ULOP3.LUT UR6, UR40, 0x2, URZ, 0xfc, !UPT ;  /* 0x0000000228067892 */ /* 0x000fc8000f8efc3f */
[----:B------:R-:W-:-:S06]  /*176b0*/  UISETP.NE.AND UP0, UPT, UR6, 0x3, UPT ;  /* 0x000000030600788c */ /* 0x000fcc000bf05270 */
[----:B------:R-:W-:-:S13]  /*176c0*/  PLOP3.LUT P0, PT, PT, PT, UP0, 0x80, 0x0 ;  /* 0x000000000000781c */ /* 0x000fda0003f0f008 */
[----:B------:R-:W-:Y:S05]  /*176d0*/  @!P0 BRA `(.L_x_565) ;  /* 0x0000000000048947 */ /* 0x000fea0003800000 */
[----:B------:R-:W-:Y:S01]  /*176e0*/  BPT.TRAP 0x1 ;  /* 0x000000040000795c */ /* 0x000fe20000300000 */
.L_x_565:
[----:B------:R-:W0:Y:S01]  /*176f0*/  S2R R3, SR_CgaCtaId ;  /* 0x0000000000037919 */ /* 0x000e220000008800 */
[----:B------:R-:W-:-:S04]  /*17700*/  MOV R2, 0x400 ;  /* 0x0000040000027802 */ /* 0x000fc80000000f00 */
[----:B0-----:R-:W-:Y:S02]  /*17710*/  LEA R3, R3, R2, 0x18 ;  /* 0x0000000203037211 */ /* 0x001fe400078ec0ff */
[----:B------:R-:W-:-:S03]  /*17720*/  SHF.L.U32 R2, R0, 0x1f, RZ ;  /* 0x0000001f00027819 */ /* 0x000fc600000006ff */
[----:B------:R-:W-:-:S04]  /*17730*/  VIADD R3, R3, 0x38 ;  /* 0x0000003803037836 */ /* 0x000fc80000000000 */
[----:B------:R-:W-:-:S04]  /*17740*/  IMAD R5, R6, 0x8, R3 ;  /* 0x0000000806057824 */ /* 0x000fc800078e0203 */
[----:B------:R-:W0:Y:S02]  /*17750*/  SYNCS.PHASECHK.TRANS64.TRYWAIT P0, [R5+URZ], R2 ;  /* 0x00000002050075a7 */ /* 0x000e24000800017f */
[----:B0-----:R-:W-:Y:S05]  /*17760*/  @!P0 BRA `(.L_x_566) ;  /* 0x0000000400648947 */ /* 0x001fea0003800000 */
.L_x_580:
[----:B------:R-:W-:-:S05]  /*17770*/  VIADD R6, R6, 0x1 ;  /* 0x0000000106067836 */ /* 0x000fca0000000000 */
[----:B------:R-:W-:-:S04]  /*17780*/  ISETP.NE.AND P0, PT, R6, 0x7, PT ;  /* 0x000000070600780c */ /* 0x000fc80003f05270 */
[----:B0-----:R-:W-:Y:S02]  /*17790*/  SEL R5, RZ, 0x1, P0 ;  /* 0x00000001ff057807 */ /* 0x001fe40000000000 */
[----:B------:R-:W-:Y:S02]  /*177a0*/  SEL R6, R6, RZ, P0 ;  /* 0x000000ff06067207 */ /* 0x000fe40000000000 */
[----:B------:R-:W-:-:S03]  /*177b0*/  LOP3.LUT R5, R0, R5, RZ, 0x3c, !PT ;  /* 0x0000000500057212 */ /* 0x000fc600078e3cff */
[----:B------:R-:W-:Y:S01]  /*177c0*/  IMAD R7, R6, 0x8, R3 ;  /* 0x0000000806077824 */ /* 0x000fe200078e0203 */
[----:B------:R-:W-:-:S04]  /*177d0*/  SHF.L.U32 R0, R5, 0x1f, RZ ;  /* 0x0000001f05007819 */ /* 0x000fc800000006ff */
[----:B------:R-:W0:Y:S02]  /*177e0*/  SYNCS.PHASECHK.TRANS64.TRYWAIT P0, [R7+URZ], R0 ;  /* 0x00000000070075a7 */ /* 0x000e24000800017f */
[----:B0-----:R-:W-:Y:S05]  /*177f0*/  @!P0 BRA `(.L_x_567) ;  /* 0x0000000400548947 */ /* 0x001fea0003800000 */
.L_x_581:
[----:B0-----:R-:W-:-:S05]  /*17800*/  VIADD R0, R6, 0x1 ;  /* 0x0000000106007836 */ /* 0x001fca0000000000 */
[----:B------:R-:W-:-:S04]  /*17810*/  ISETP.NE.AND P0, PT, R0, 0x7, PT ;  /* 0x000000070000780c */ /* 0x000fc80003f05270 */
[----:B------:R-:W-:Y:S02]  /*17820*/  SEL R2, RZ, 0x1, P0 ;  /* 0x00000001ff027807 */ /* 0x000fe40000000000 */
[----:B------:R-:W-:Y:S02]  /*17830*/  SEL R4, R0, RZ, P0 ;  /* 0x000000ff00047207 */ /* 0x000fe40000000000 */
[----:B------:R-:W-:-:S03]  /*17840*/  LOP3.LUT R5, R5, R2, RZ, 0x3c, !PT ;  /* 0x0000000205057212 */ /* 0x000fc600078e3cff */
[----:B------:R-:W-:Y:S01]  /*17850*/  IMAD R7, R4, 0x8, R3 ;  /* 0x0000000804077824 */ /* 0x000fe200078e0203 */
[----:B------:R-:W-:-:S04]  /*17860*/  SHF.L.U32 R0, R5, 0x1f, RZ ;  /* 0x0000001f05007819 */ /* 0x000fc800000006ff */
[----:B------:R-:W0:Y:S02]  /*17870*/  SYNCS.PHASECHK.TRANS64.TRYWAIT P0, [R7+URZ], R0 ;  /* 0x00000000070075a7 */ /* 0x000e24000800017f */
[----:B0-----:R-:W-:Y:S05]  /*17880*/  @!P0 BRA `(.L_x_568) ;  /* 0x0000000400448947 */ /* 0x001fea0003800000 */
.L_x_582:
        /* <DEDUP_REMOVED lines=9> */
.L_x_583:
[----:B0-----:R-:W-:-:S04]  /*17920*/  IADD3 R0, R4, 0x1, RZ ;  /* 0x0000000104007810 */ /* 0x001fc80007ffe0ff */
        /* <DEDUP_REMOVED lines=8> */
.L_x_584:
        /* <DEDUP_REMOVED lines=9> */
.L_x_585:
[----:B0-----:R-:W-:-:S05]  /*17a40*/  VIADD R0, R4, 0x1 ;  /* 0x0000000104007836 */ /* 0x001fca0000000000 */
[----:B------:R-:W-:-:S04]  /*17a50*/  ISETP.NE.AND P0, PT, R0, 0x7, PT ;  /* 0x000000070000780c */ /* 0x000fc80003f05270 */
[----:B------:R-:W-:Y:S02]  /*17a60*/  SEL R2, RZ, 0x1, P0 ;  /* 0x00000001ff027807 */ /* 0x000fe40000000000 */
[----:B------:R-:W-:Y:S02]  /*17a70*/  SEL R0, R0, RZ, P0 ;  /* 0x000000ff00007207 */ /* 0x000fe40000000000 */
[----:B------:R-:W-:-:S03]  /*17a80*/  LOP3.LUT R2, R5, R2, RZ, 0x3c, !PT ;  /* 0x0000000205027212 */ /* 0x000fc600078e3cff */
[----:B------:R-:W-:Y:S01]  /*17a90*/  IMAD R3, R0, 0x8, R3 ;  /* 0x0000000800037824 */ /* 0x000fe200078e0203 */
[----:B------:R-:W-:-:S07]  /*17aa0*/  SHF.L.U32 R0, R2, 0x1f, RZ ;  /* 0x0000001f02007819 */ /* 0x000fce00000006ff */
.L_x_572:
[----:B0-----:R0:W1:Y:S02]  /*17ab0*/  SYNCS.PHASECHK.TRANS64.TRYWAIT P0, [R3+URZ], R0 ;  /* 0x00000000030075a7 */ /* 0x001064000800017f */
[----:B-1----:R-:W-:Y:S05]  /*17ac0*/  @!P0 NANOSLEEP.SYNCS 0x989680 ;  /* 0x009896800000895d */ /* 0x002fea0003900000 */
[----:B------:R-:W1:Y:S02]  /*17ad0*/  @!P0 SYNCS.PHASECHK.TRANS64 P0, [R3+URZ], R0 ;  /* 0x00000000030085a7 */ /* 0x000e64000800007f */
[----:B-1----:R-:W-:Y:S05]  /*17ae0*/  @!P0 BRA `(.L_x_572) ;  /* 0xfffffffc00f08947 */ /* 0x002fea000383ffff */
.L_x_564:
[----:B------:R-:W-:Y:S05]  /*17af0*/  BSYNC B0 ;  /* 0x0000000000007941 */ /* 0x000fea0003800000 */
.L_x_563:
[----:B------:R-:W-:Y:S05]  /*17b00*/  EXIT ;  /* 0x000000000000794d */ /* 0x000fea0003800000 */
.L_x_21:
[----:B-1----:R1:W2:Y:S02]  /*17b10*/  SYNCS.PHASECHK.TRANS64.TRYWAIT P1, [R4+URZ], R3 ;  /* 0x00000003040075a7 */ /* 0x0022a4000802017f */
[----:B--2---:R-:W-:Y:S05]  /*17b20*/  @!P1 NANOSLEEP.SYNCS 0x989680 ;  /* 0x009896800000995d */ /* 0x004fea0003900000 */
[----:B------:R-:W2:Y:S02]  /*17b30*/  @!P1 SYNCS.PHASECHK.TRANS64 P1, [R4+URZ], R3 ;  /* 0x00000003040095a7 */ /* 0x000ea4000802007f */
[----:B--2---:R-:W-:Y:S05]  /*17b40*/  @!P1 BRA `(.L_x_21) ;  /* 0xfffffffc00f09947 */ /* 0x004fea000383ffff */
[----:B------:R-:W-:Y:S05]  /*17b50*/  BRA `(.L_x_20) ;  /* 0xfffffe9c00087947 */ /* 0x000fea000383ffff */
.L_x_26:
[----:B-1----:R1:W2:Y:S02]  /*17b60*/  SYNCS.PHASECHK.TRANS64.TRYWAIT P1, [R5+URZ], R6 ;  /* 0x00000006050075a7 */ /* 0x0022a4000802017f */
[----:B--2---:R-:W-:Y:S05]  /*17b70*/  @!P1 NANOSLEEP.SYNCS 0x989680 ;  /* 0x009896800000995d */ /* 0x004fea0003900000 */
[----:B------:R-:W2:Y:S02]  /*17b80*/  @!P1 SYNCS.PHASECHK.TRANS64 P1, [R5+URZ], R6 ;  /* 0x00000006050095a7 */ /* 0x000ea4000802007f */
[----:B--2---:R-:W-:Y:S05]  /*17b90*/  @!P1 BRA `(.L_x_26) ;  /* 0xfffffffc00f09947 */ /* 0x004fea000383ffff */
[----:B------:R-:W-:Y:S05]  /*17ba0*/  BRA `(.L_x_25) ;  /* 0xfffffeb000687947 */ /* 0x000fea000383ffff */
.L_x_551:
[----:B------:R-:W-:Y:S01]  /*17bb0*/  BSSY B1, `(.L_x_573) ;  /* 0x0000006000017945 */ /* 0x000fe20003800000 */
[----:B------:R-:W-:-:S07]  /*17bc0*/  IMAD.MOV.U32 R15, RZ, RZ, -0x1 ;  /* 0xffffffffff0f7424 */ /* 0x000fce00078e00ff */
[----:B------:R-:W-:Y:S05]  /*17bd0*/  WARPSYNC.COLLECTIVE R15, `(.L_x_574) ;  /* 0x000000000f0c7348 */ /* 0x000fea0003c00000 */
[----:B------:R-:W-:Y:S02]  /*17be0*/  ELECT P6, UR62, PT ;  /* 0x00000000003e782f */ /* 0x000fe400038c0000 */
[----:B------:R-:W-:Y:S01]  /*17bf0*/  MOV R14, UR62 ;  /* 0x0000003e000e7c02 */ /* 0x000fe20008000f00 */
[----:B------:R-:W-:Y:S10]  /*17c00*/  ENDCOLLECTIVE ;  /* 0x000000000000791b */ /* 0x000ff40003800000 */
.L_x_574:
[----:B------:R-:W-:Y:S05]  /*17c10*/  BSYNC B1 ;  /* 0x0000000000017941 */ /* 0x000fea0003800000 */
.L_x_573:
[----:B------:R-:W-:Y:S05]  /*17c20*/  BRA `(.L_x_575) ;  /* 0xffffffec00987947 */ /* 0x000fea000383ffff */
.L_x_554:
[----:B0-----:R0:W1:Y:S02]  /*17c30*/  SYNCS.PHASECHK.TRANS64.TRYWAIT P0, [R5+URZ+0x38], R14 ;  /* 0x0000380e050075a7 */ /* 0x001064000800017f */
[----:B-1----:R-:W-:Y:S05]  /*17c40*/  @!P0 NANOSLEEP.SYNCS 0x989680 ;  /* 0x009896800000895d */ /* 0x002fea0003900000 */
[----:B------:R-:W1:Y:S02]  /*17c50*/  @!P0 SYNCS.PHASECHK.TRANS64 P0, [R5+URZ+0x38], R14 ;  /* 0x0000380e050085a7 */ /* 0x000e64000800007f */
[----:B-1----:R-:W-:Y:S05]  /*17c60*/  @!P0 BRA `(.L_x_554) ;  /* 0xfffffffc00f08947 */ /* 0x002fea000383ffff */
[----:B------:R-:W-:Y:S05]  /*17c70*/  BRA `(.L_x_576) ;  /* 0xffffffec00d07947 */ /* 0x000fea000383ffff */
.L_x_562:
[----:B------:R-:W-:Y:S01]  /*17c80*/  BSSY B0, `(.L_x_577) ;  /* 0x0000006000007945 */ /* 0x000fe20003800000 */
[----:B------:R-:W-:-:S07]  /*17c90*/  IMAD.MOV.U32 R15, RZ, RZ, -0x1 ;  /* 0xffffffffff0f7424 */ /* 0x000fce00078e00ff */
[----:B------:R-:W-:Y:S05]  /*17ca0*/  WARPSYNC.COLLECTIVE R15, `(.L_x_578) ;  /* 0x000000000f0c7348 */ /* 0x000fea0003c00000 */
[----:B------:R-:W-:Y:S02]  /*17cb0*/  ELECT P6, UR62, PT ;  /* 0x00000000003e782f */ /* 0x000fe400038c0000 */
[----:B------:R-:W-:Y:S01]  /*17cc0*/  MOV R14, UR62 ;  /* 0x0000003e000e7c02 */ /* 0x000fe20008000f00 */
[----:B------:R-:W-:Y:S10]  /*17cd0*/  ENDCOLLECTIVE ;  /* 0x000000000000791b */ /* 0x000ff40003800000 */
.L_x_578:
[----:B------:R-:W-:Y:S05]  /*17ce0*/  BSYNC B0 ;  /* 0x0000000000007941 */ /* 0x000fea0003800000 */
.L_x_577:
[----:B------:R-:W-:Y:S05]  /*17cf0*/  BRA `(.L_x_579) ;  /* 0xfffffff800607947 */ /* 0x000fea000383ffff */
.L_x_566:
[----:B0-----:R0:W1:Y:S02]  /*17d00*/  SYNCS.PHASECHK.TRANS64.TRYWAIT P0, [R5+URZ], R2 ;  /* 0x00000002050075a7 */ /* 0x001064000800017f */
[----:B-1----:R-:W-:Y:S05]  /*17d10*/  @!P0 NANOSLEEP.SYNCS 0x989680 ;  /* 0x009896800000895d */ /* 0x002fea0003900000 */
[----:B------:R-:W1:Y:S02]  /*17d20*/  @!P0 SYNCS.PHASECHK.TRANS64 P0, [R5+URZ], R2 ;  /* 0x00000002050085a7 */ /* 0x000e64000800007f */
[----:B-1----:R-:W-:Y:S05]  /*17d30*/  @!P0 BRA `(.L_x_566) ;  /* 0xfffffffc00f08947 */ /* 0x002fea000383ffff */
[----:B------:R-:W-:Y:S05]  /*17d40*/  BRA `(.L_x_580) ;  /* 0xfffffff800887947 */ /* 0x000fea000383ffff */
.L_x_567:
[----:B0-----:R0:W1:Y:S02]  /*17d50*/  SYNCS.PHASECHK.TRANS64.TRYWAIT P0, [R7+URZ], R0 ;  /* 0x00000000070075a7 */ /* 0x001064000800017f */
[----:B-1----:R-:W-:Y:S05]  /*17d60*/  @!P0 NANOSLEEP.SYNCS 0x989680 ;  /* 0x009896800000895d */ /* 0x002fea0003900000 */
[----:B------:R-:W1:Y:S02]  /*17d70*/  @!P0 SYNCS.PHASECHK.TRANS64 P0, [R7+URZ], R0 ;  /* 0x00000000070085a7 */ /* 0x000e64000800007f */
[----:B-1----:R-:W-:Y:S05]  /*17d80*/  @!P0 BRA `(.L_x_567) ;  /* 0xfffffffc00f08947 */ /* 0x002fea000383ffff */
[----:B------:R-:W-:Y:S05]  /*17d90*/  BRA `(.L_x_581) ;  /* 0xfffffff800987947 */ /* 0x000fea000383ffff */
.L_x_568:
[----:B0-----:R0:W1:Y:S02]  /*17da0*/  SYNCS.PHASECHK.TRANS64.TRYWAIT P0, [R7+URZ], R0 ;  /* 0x00000000070075a7 */ /* 0x001064000800017f */
[----:B-1----:R-:W-:Y:S05]  /*17db0*/  @!P0 NANOSLEEP.SYNCS 0x989680 ;  /* 0x009896800000895d */ /* 0x002fea0003900000 */
[----:B------:R-:W1:Y:S02]  /*17dc0*/  @!P0 SYNCS.PHASECHK.TRANS64 P0, [R7+URZ], R0 ;  /* 0x00000000070085a7 */ /* 0x000e64000800007f */
[----:B-1----:R-:W-:Y:S05]  /*17dd0*/  @!P0 BRA `(.L_x_568) ;  /* 0xfffffffc00f08947 */ /* 0x002fea000383ffff */
[----:B------:R-:W-:Y:S05]  /*17de0*/  BRA `(.L_x_582) ;  /* 0xfffffff800a87947 */ /* 0x000fea000383ffff */
.L_x_569:
[----:B0-----:R0:W1:Y:S02]  /*17df0*/  SYNCS.PHASECHK.TRANS64.TRYWAIT P0, [R7+URZ], R0 ;  /* 0x00000000070075a7 */ /* 0x001064000800017f */
[----:B-1----:R-:W-:Y:S05]  /*17e00*/  @!P0 NANOSLEEP.SYNCS 0x989680 ;  /* 0x009896800000895d */ /* 0x002fea0003900000 */
[----:B------:R-:W1:Y:S02]  /*17e10*/  @!P0 SYNCS.PHASECHK.TRANS64 P0, [R7+URZ], R0 ;  /* 0x00000000070085a7 */ /* 0x000e64000800007f */
[----:B-1----:R-:W-:Y:S05]  /*17e20*/  @!P0 BRA `(.L_x_569) ;  /* 0xfffffffc00f08947 */ /* 0x002fea000383ffff */
[----:B------:R-:W-:Y:S05]  /*17e30*/  BRA `(.L_x_583) ;  /* 0xfffffff800b87947 */ /* 0x000fea000383ffff */
.L_x_570:
[----:B0-----:R0:W1:Y:S02]  /*17e40*/  SYNCS.PHASECHK.TRANS64.TRYWAIT P0, [R7+URZ], R0 ;  /* 0x00000000070075a7 */ /* 0x001064000800017f */
[----:B-1----:R-:W-:Y:S05]  /*17e50*/  @!P0 NANOSLEEP.SYNCS 0x989680 ;  /* 0x009896800000895d */ /* 0x002fea0003900000 */
[----:B------:R-:W1:Y:S02]  /*17e60*/  @!P0 SYNCS.PHASECHK.TRANS64 P0, [R7+URZ], R0 ;  /* 0x00000000070085a7 */ /* 0x000e64000800007f */
[----:B-1----:R-:W-:Y:S05]  /*17e70*/  @!P0 BRA `(.L_x_570) ;  /* 0xfffffffc00f08947 */ /* 0x002fea000383ffff */
[----:B------:R-:W-:Y:S05]  /*17e80*/  BRA `(.L_x_584) ;  /* 0xfffffff800c87947 */ /* 0x000fea000383ffff */
.L_x_571:
[----:B0-----:R0:W1:Y:S02]  /*17e90*/  SYNCS.PHASECHK.TRANS64.TRYWAIT P0, [R7+URZ], R0 ;  /* 0x00000000070075a7 */ /* 0x001064000800017f */
[----:B-1----:R-:W-:Y:S05]  /*17ea0*/  @!P0 NANOSLEEP.SYNCS 0x989680 ;  /* 0x009896800000895d */ /* 0x002fea0003900000 */
[----:B------:R-:W1:Y:S02]  /*17eb0*/  @!P0 SYNCS.PHASECHK.TRANS64 P0, [R7+URZ], R0 ;  /* 0x00000000070085a7 */ /* 0x000e64000800007f */
[----:B-1----:R-:W-:Y:S05]  /*17ec0*/  @!P0 BRA `(.L_x_571) ;  /* 0xfffffffc00f08947 */ /* 0x002fea000383ffff */
[----:B------:R-:W-:Y:S05]  /*17ed0*/  BRA `(.L_x_585) ;  /* 0xfffffff800d87947 */ /* 0x000fea000383ffff */
.L_x_586:
[----:B------:R-:W-:-:S00]  /*17ee0*/  BRA `(.L_x_586) ;  /* 0xfffffffc00fc7947 */ /* 0x000fc0000383ffff */
[----:B------:R-:W-:-:S00]  /*17ef0*/  NOP ;  /* 0x0000000000007918 */ /* 0x000fc00000000000 */
        /* <DEDUP_REMOVED lines=8> */
.L_x_587:


//--------------------- .nv.global.init           --------------------------
	.section	.nv.global.init,"aw",@progbits
.nv.global.init:
	.type		$str$22,@object
	.size		$str$22,($str$23 - $str$22)
$str$22:
        /*0000*/ 	.byte	0x6b, 0x5f, 0x74, 0x69, 0x6c, 0x65, 0x5f, 0x63, 0x6f, 0x75, 0x6e, 0x74, 0x20, 0x3e, 0x3d, 0x20
        /*0010*/ 	.byte	0x31, 0x00
	.type		$str$23,@object
	.size		$str$23,(__unnamed_1 - $str$23)
$str$23:
        /*0012*/ 	.byte	0x2f, 0x74, 0x6d, 0x70, 0x2f, 0x63, 0x75, 0x74, 0x6c, 0x61, 0x73, 0x73, 0x5f, 0x73, 0x77, 0x65
        /*0022*/ 	.byte	0x65, 0x70, 0x5f, 0x73, 0x72, 0x63, 0x2f, 0x69, 0x6e, 0x63, 0x6c, 0x75, 0x64, 0x65, 0x2f, 0x63
        /*0032*/ 	.byte	0x75, 0x74, 0x6c, 0x61, 0x73, 0x73, 0x2f, 0x67, 0x65, 0x6d, 0x6d, 0x2f, 0x63, 0x6f, 0x6c, 0x6c
        /*0042*/ 	.byte	0x65, 0x63, 0x74, 0x69, 0x76, 0x65, 0x2f, 0x73, 0x6d, 0x39, 0x30, 0x5f, 0x6d, 0x6d, 0x61, 0x5f
        /*0052*/ 	.byte	0x74, 0x6d, 0x61, 0x5f, 0x67, 0x6d, 0x6d, 0x61, 0x5f, 0x73, 0x73, 0x5f, 0x77, 0x61, 0x72, 0x70
        /*0062*/ 	.byte	0x73, 0x70, 0x65, 0x63, 0x69, 0x61, 0x6c, 0x69, 0x7a, 0x65, 0x64, 0x2e, 0x68, 0x70, 0x70, 0x00
	.type		__unnamed_1,@object
	.size		__unnamed_1,(.L_0 - __unnamed_1)
__unnamed_1:
        /* <DEDUP_REMOVED lines=182> */
        /*0bd2*/ 	.byte	0x5d, 0x00
.L_0:


//--------------------- .nv.shared._ZN7cutlass13device_kernelINS_4gemm6kernel13GemmUniversalIN4cute5tupleIJiiiiEEENS1_10collective13CollectiveMmaINS1_34MainloopSm90TmaGmmaWarpSpecializedILi7ENS5_IJNS4_1CILi4EEENSA_ILi1EEESC_EEENS1_35KernelTmaWarpSpecializedCooperativeEEENS5_IJNSA_ILi256EEESG_NSA_ILi32EEEEEENS_10bfloat16_tENS5_IJlSC_lEEESJ_SK_NS4_8TiledMMAINS4_8MMA_AtomIJNS4_4SM904GMMA28MMA_64x256x16_F32BF16BF16_SSILNSO_5MajorE0ELSQ_0ELNSO_7ScaleInE1ELSR_1EEEEEENS4_6LayoutINS5_IJNSA_ILi2EEESC_SC_EEENS5_IJSC_NSA_ILi0EEESX_EEEEENS5_IJNS4_10UnderscoreES10_S10_EEEEENS4_13SM90_TMA_LOADENS4_14ComposedLayoutINS4_7SwizzleILi2ELi4ELi3EEENS4_18smem_ptr_flag_bitsILi16EEENSU_INS5_IJNSA_ILi8EEESH_EEENS5_IJSH_SC_EEEEEEEvNS4_8identityENS4_23SM90_TMA_LOAD_MULTICASTES1D_vS1E_EENS_8epilogue10collective6detail29Sm90TmaWarpSpecializedAdapterINS1I_15DefaultEpilogueISJ_SK_SK_NS1H_6thread17LinearCombinationISJ_Li1EffLNS1M_9ScaleType4KindE0ELNS_15FloatRoundStyleE2ESJ_EENS1_15EpilogueDefaultEEEEEvvEEEEvNT_6ParamsE --------------------------
	.section	.nv.shared._ZN7cutlass13device_kernelINS_4gemm6kernel13GemmUniversalIN4cute5tupleIJiiiiEEENS1_10collective13CollectiveMmaINS1_34MainloopSm90TmaGmmaWarpSpecializedILi7ENS5_IJNS4_1CILi4EEENSA_ILi1EEESC_EEENS1_35KernelTmaWarpSpecializedCooperativeEEENS5_IJNSA_ILi256EEESG_NSA_ILi32EEEEEENS_10bfloat16_tENS5_IJlSC_lEEESJ_SK_NS4_8TiledMMAINS4_8MMA_AtomIJNS4_4SM904GMMA28MMA_64x256x16_F32BF16BF16_SSILNSO_5MajorE0ELSQ_0ELNSO_7ScaleInE1ELSR_1EEEEEENS4_6LayoutINS5_IJNSA_ILi2EEESC_SC_EEENS5_IJSC_NSA_ILi0EEESX_EEEEENS5_IJNS4_10UnderscoreES10_S10_EEEEENS4_13SM90_TMA_LOADENS4_14ComposedLayoutINS4_7SwizzleILi2ELi4ELi3EEENS4_18smem_ptr_flag_bitsILi16EEENSU_INS5_IJNSA_ILi8EEESH_EEENS5_IJSH_SC_EEEEEEEvNS4_8identityENS4_23SM90_TMA_LOAD_MULTICASTES1D_vS1E_EENS_8epilogue10collective6detail29Sm90TmaWarpSpecializedAdapterINS1I_15DefaultEpilogueISJ_SK_SK_NS1H_6thread17LinearCombinationISJ_Li1EffLNS1M_9ScaleType4KindE0ELNS_15FloatRoundStyleE2ESJ_EENS1_15EpilogueDefaultEEEEEvvEEEEvNT_6ParamsE,"aw",@nobits
	.sectionflags	@""
	.align	16
	.zero		1024


//--------------------- .nv.shared.reserved.0     --------------------------
	.section	.nv.shared.reserved.0,"aw",@nobits
	.weak		__nv_reservedSMEM_offset_0_alias
	.size		__nv_reservedSMEM_offset_0_alias, 0, 0
	.other		__nv_reservedSMEM_offset_0_alias,@"STO_CUDA_RESERVED_SHARED STV_DEFAULT"
__nv_reservedSMEM_offset_0_alias:
	.zero		0


//--------------------- .nv.global                --------------------------
	.section	.nv.global,"aw",@nobits
.nv.global:
	.type		_ZN40_INTERNAL_ad07a13e_4_k_cu_87676b0c_294524cute1_E,@object
	.size		_ZN40_INTERNAL_ad07a13e_4_k_cu_87676b0c_294524cute1_E,(_ZN40_INTERNAL_ad07a13e_4_k_cu_87676b0c_294524cuda3std3__45__cpo6cbeginE - _ZN40_INTERNAL_ad07a13e_4_k_cu_87676b0c_294524cute1_E)
_ZN40_INTERNAL_ad07a13e_4_k_cu_87676b0c_294524cute1_E:
	.zero		1
	.type		_ZN40_INTERNAL_ad07a13e_4_k_cu_87676b0c_294524cuda3std3__45__cpo6cbeginE,@object
	.size		_ZN40_INTERNAL_ad07a13e_4_k_cu_87676b0c_294524cuda3std3__45__cpo6cbeginE,(_ZN40_INTERNAL_ad07a13e_4_k_cu_87676b0c_294524cuda3std3__48in_placeE - _ZN40_INTERNAL_ad07a13e_4_k_cu_87676b0c_294524cuda3std3__45__cpo6cbeginE)
_ZN40_INTERNAL_ad07a13e_4_k_cu_87676b0c_294524cuda3std3__45__cpo6cbeginE:
	.zero		1
	.type		_ZN40_INTERNAL_ad07a13e_4_k_cu_87676b0c_294524cuda3std3__48in_placeE,@object
	.size		_ZN40_INTERNAL_ad07a13e_4_k_cu_87676b0c_294524cuda3std3__48in_placeE,(_ZN40_INTERNAL_ad07a13e_4_k_cu_87676b0c_294524cuda3std6ranges3__45__cpo9iter_moveE - _ZN40_INTERNAL_ad07a13e_4_k_cu_87676b0c_294524cuda3std3__48in_placeE)
_ZN40_INTERNAL_ad07a13e_4_k_cu_87676b0c_294524cuda3std3__48in_placeE:
	.zero		1
	.type		_ZN40_INTERNAL_ad07a13e_4_k_cu_87676b0c_294524cuda3std6ranges3__45__cpo9iter_moveE,@object
	.size		_ZN40_INTERNAL_ad07a13e_4_k_cu_87676b0c_294524cuda3std6ranges3__45__cpo9iter_moveE,(_ZN40_INTERNAL_ad07a13e_4_k_cu_87676b0c_294524cuda3std3__45__cpo5beginE - _ZN40_INTERNAL_ad07a13e_4_k_cu_87676b0c_294524cuda3std6ranges3__45__cpo9iter_moveE)
_ZN40_INTERNAL_ad07a13e_4_k_cu_87676b0c_294524cuda3std6ranges3__45__cpo9iter_moveE:
	.zero		1
	.type		_ZN40_INTERNAL_ad07a13e_4_k_cu_87676b0c_294524cuda3std3__45__cpo5beginE,@object
	.size		_ZN40_INTERNAL_ad07a13e_4_k_cu_87676b0c_294524cuda3std3__45__cpo5beginE,(_ZN40_INTERNAL_ad07a13e_4_k_cu_87676b0c_294524cuda3std3__442_GLOBAL__N__ad07a13e_4_k_cu_87676b0c_294526ignoreE - _ZN40_INTERNAL_ad07a13e_4_k_cu_87676b0c_294524cuda3std3__45__cpo5beginE)
_ZN40_INTERNAL_ad07a13e_4_k_cu_87676b0c_294524cuda3std3__45__cpo5beginE:
	.zero		1
	.type		_ZN40_INTERNAL_ad07a13e_4_k_cu_87676b0c_294524cuda3std3__442_GLOBAL__N__ad07a13e_4_k_cu_87676b0c_294526ignoreE,@object
	.size		_ZN40_INTERNAL_ad07a13e_4_k_cu_87676b0c_294524cuda3std3__442_GLOBAL__N__ad07a13e_4_k_cu_87676b0c_294526ignoreE,(_ZN40_INTERNAL_ad07a13e_4_k_cu_87676b0c_294524cute7productE - _ZN40_INTERNAL_ad07a13e_4_k_cu_87676b0c_294524cuda3std3__442_GLOBAL__N__ad07a13e_4_k_cu_87676b0c_294526ignoreE)
_ZN40_INTERNAL_ad07a13e_4_k_cu_87676b0c_294524cuda3std3__442_GLOBAL__N__ad07a13e_4_k_cu_87676b0c_294526ignoreE:
	.zero		1
	.type		_ZN40_INTERNAL_ad07a13e_4_k_cu_87676b0c_294524cute7productE,@object
	.size		_ZN40_INTERNAL_ad07a13e_4_k_cu_87676b0c_294524cute7productE,(_ZN40_INTERNAL_ad07a13e_4_k_cu_87676b0c_294524cuda3std3__45__cpo3endE - _ZN40_INTERNAL_ad07a13e_4_k_cu_87676b0c_294524cute7productE)
_ZN40_INTERNAL_ad07a13e_4_k_cu_87676b0c_294524cute7productE:
	.zero		1
	.type		_ZN40_INTERNAL_ad07a13e_4_k_cu_87676b0c_294524cuda3std3__45__cpo3endE,@object
	.size		_ZN40_INTERNAL_ad07a13e_4_k_cu_87676b0c_294524cuda3std3__45__cpo3endE,(_ZN40_INTERNAL_ad07a13e_4_k_cu_87676b0c_294524cuda3std3__419piecewise_constructE - _ZN40_INTERNAL_ad07a13e_4_k_cu_87676b0c_294524cuda3std3__45__cpo3endE)
_ZN40_INTERNAL_ad07a13e_4_k_cu_87676b0c_294524cuda3std3__45__cpo3endE:
	.zero		1
	.type		_ZN40_INTERNAL_ad07a13e_4_k_cu_87676b0c_294524cuda3std3__419piecewise_constructE,@object
	.size		_ZN40_INTERNAL_ad07a13e_4_k_cu_87676b0c_294524cuda3std3__419piecewise_constructE,(_ZN40_INTERNAL_ad07a13e_4_k_cu_87676b0c_294524cuda3std3__45__cpo4cendE - _ZN40_INTERNAL_ad07a13e_4_k_cu_87676b0c_294524cuda3std3__419piecewise_constructE)
_ZN40_INTERNAL_ad07a13e_4_k_cu_87676b0c_294524cuda3std3__419piecewise_constructE:
	.zero		1
	.type		_ZN40_INTERNAL_ad07a13e_4_k_cu_87676b0c_294524cuda3std3__45__cpo4cendE,@object
	.size		_ZN40_INTERNAL_ad07a13e_4_k_cu_87676b0c_294524cuda3std3__45__cpo4cendE,(_ZN40_INTERNAL_ad07a13e_4_k_cu_87676b0c_294524cuda3std6ranges3__45__cpo4swapE - _ZN40_INTERNAL_ad07a13e_4_k_cu_87676b0c_294524cuda3std3__45__cpo4cendE)
_ZN40_INTERNAL_ad07a13e_4_k_cu_87676b0c_294524cuda3std3__45__cpo4cendE:
	.zero		1
	.type		_ZN40_INTERNAL_ad07a13e_4_k_cu_87676b0c_294524cuda3std6ranges3__45__cpo4swapE,@object
	.size		_ZN40_INTERNAL_ad07a13e_4_k_cu_87676b0c_294524cuda3std6ranges3__45__cpo4swapE,(.L_8 - _ZN40_INTERNAL_ad07a13e_4_k_cu_87676b0c_294524cuda3std6ranges3__45__cpo4swapE)
_ZN40_INTERNAL_ad07a13e_4_k_cu_87676b0c_294524cuda3std6ranges3__45__cpo4swapE:
	.zero		1
.L_8:


//--------------------- .nv.constant0._ZN7cutlass13device_kernelINS_4gemm6kernel13GemmUniversalIN4cute5tupleIJiiiiEEENS1_10collective13CollectiveMmaINS1_34MainloopSm90TmaGmmaWarpSpecializedILi7ENS5_IJNS4_1CILi4EEENSA_ILi1EEESC_EEENS1_35KernelTmaWarpSpecializedCooperativeEEENS5_IJNSA_ILi256EEESG_NSA_ILi32EEEEEENS_10bfloat16_tENS5_IJlSC_lEEESJ_SK_NS4_8TiledMMAINS4_8MMA_AtomIJNS4_4SM904GMMA28MMA_64x256x16_F32BF16BF16_SSILNSO_5MajorE0ELSQ_0ELNSO_7ScaleInE1ELSR_1EEEEEENS4_6LayoutINS5_IJNSA_ILi2EEESC_SC_EEENS5_IJSC_NSA_ILi0EEESX_EEEEENS5_IJNS4_10UnderscoreES10_S10_EEEEENS4_13SM90_TMA_LOADENS4_14ComposedLayoutINS4_7SwizzleILi2ELi4ELi3EEENS4_18smem_ptr_flag_bitsILi16EEENSU_INS5_IJNSA_ILi8EEESH_EEENS5_IJSH_SC_EEEEEEEvNS4_8identityENS4_23SM90_TMA_LOAD_MULTICASTES1D_vS1E_EENS_8epilogue10collective6detail29Sm90TmaWarpSpecializedAdapterINS1I_15DefaultEpilogueISJ_SK_SK_NS1H_6thread17LinearCombinationISJ_Li1EffLNS1M_9ScaleType4KindE0ELNS_15FloatRoundStyleE2ESJ_EENS1_15EpilogueDefaultEEEEEvvEEEEvNT_6ParamsE --------------------------
	.section	.nv.constant0._ZN7cutlass13device_kernelINS_4gemm6kernel13GemmUniversalIN4cute5tupleIJiiiiEEENS1_10collective13CollectiveMmaINS1_34MainloopSm90TmaGmmaWarpSpecializedILi7ENS5_IJNS4_1CILi4EEENSA_ILi1EEESC_EEENS1_35KernelTmaWarpSpecializedCooperativeEEENS5_IJNSA_ILi256EEESG_NSA_ILi32EEEEEENS_10bfloat16_tENS5_IJlSC_lEEESJ_SK_NS4_8TiledMMAINS4_8MMA_AtomIJNS4_4SM904GMMA28MMA_64x256x16_F32BF16BF16_SSILNSO_5MajorE0ELSQ_0ELNSO_7ScaleInE1ELSR_1EEEEEENS4_6LayoutINS5_IJNSA_ILi2EEESC_SC_EEENS5_IJSC_NSA_ILi0EEESX_EEEEENS5_IJNS4_10UnderscoreES10_S10_EEEEENS4_13SM90_TMA_LOADENS4_14ComposedLayoutINS4_7SwizzleILi2ELi4ELi3EEENS4_18smem_ptr_flag_bitsILi16EEENSU_INS5_IJNSA_ILi8EEESH_EEENS5_IJSH_SC_EEEEEEEvNS4_8identityENS4_23SM90_TMA_LOAD_MULTICASTES1D_vS1E_EENS_8epilogue10collective6detail29Sm90TmaWarpSpecializedAdapterINS1I_15DefaultEpilogueISJ_SK_SK_NS1H_6thread17LinearCombinationISJ_Li1EffLNS1M_9ScaleType4KindE0ELNS_15FloatRoundStyleE2ESJ_EENS1_15EpilogueDefaultEEEEEvvEEEEvNT_6ParamsE,"a",@progbits
	.sectionflags	@""
	.align	4
.nv.constant0._ZN7cutlass13device_kernelINS_4gemm6kernel13GemmUniversalIN4cute5tupleIJiiiiEEENS1_10collective13CollectiveMmaINS1_34MainloopSm90TmaGmmaWarpSpecializedILi7ENS5_IJNS4_1CILi4EEENSA_ILi1EEESC_EEENS1_35KernelTmaWarpSpecializedCooperativeEEENS5_IJNSA_ILi256EEESG_NSA_ILi32EEEEEENS_10bfloat16_tENS5_IJlSC_lEEESJ_SK_NS4_8TiledMMAINS4_8MMA_AtomIJNS4_4SM904GMMA28MMA_64x256x16_F32BF16BF16_SSILNSO_5MajorE0ELSQ_0ELNSO_7ScaleInE1ELSR_1EEEEEENS4_6LayoutINS5_IJNSA_ILi2EEESC_SC_EEENS5_IJSC_NSA_ILi0EEESX_EEEEENS5_IJNS4_10UnderscoreES10_S10_EEEEENS4_13SM90_TMA_LOADENS4_14ComposedLayoutINS4_7SwizzleILi2ELi4ELi3EEENS4_18smem_ptr_flag_bitsILi16EEENSU_INS5_IJNSA_ILi8EEESH_EEENS5_IJSH_SC_EEEEEEEvNS4_8identityENS4_23SM90_TMA_LOAD_MULTICASTES1D_vS1E_EENS_8epilogue10collective6detail29Sm90TmaWarpSpecializedAdapterINS1I_15DefaultEpilogueISJ_SK_SK_NS1H_6thread17LinearCombinationISJ_Li1EffLNS1M_9ScaleType4KindE0ELNS_15FloatRoundStyleE2ESJ_EENS1_15EpilogueDefaultEEEEEvvEEEEvNT_6ParamsE:
	.zero		1664


//--------------------- SYMBOLS --------------------------

	.type		.nv.reservedSmem.offset0,@object
	.size		.nv.reservedSmem.offset0,0x4
	.type		__assertfail,@function
